//
// Generated by NVIDIA NVVM Compiler
//
// Compiler Build ID: CL-36424714
// Cuda compilation tools, release 13.0, V13.0.88
// Based on NVVM 20.0.0
//

.version 9.0
.target sm_100
.address_size 64

	// .globl	default_function_kernel0
// _ZZ24default_function_kernel0E15pad_temp_shared has been demoted
// _ZZ24default_function_kernel0E13kernel_shared has been demoted
.extern .shared .align 16 .b8 shared_input[];

.visible .entry default_function_kernel0(
	.param .u64 .ptr .align 1 default_function_kernel0_param_0,
	.param .u64 .ptr .align 1 default_function_kernel0_param_1,
	.param .u64 .ptr .align 1 default_function_kernel0_param_2
)
{
	.reg .pred 	%p<81>;
	.reg .b16 	%rs<51>;
	.reg .b32 	%r<152>;
	.reg .b32 	%f<147>;
	.reg .b64 	%rd<35>;
	// demoted variable
	.shared .align 4 .b8 _ZZ24default_function_kernel0E15pad_temp_shared[16128];
	// demoted variable
	.shared .align 4 .b8 _ZZ24default_function_kernel0E13kernel_shared[6912];
	ld.param.u64 	%rd6, [default_function_kernel0_param_0];
	ld.param.u64 	%rd7, [default_function_kernel0_param_1];
	cvta.to.global.u64 	%rd1, %rd7;
	cvta.to.global.u64 	%rd2, %rd6;
	mov.u32 	%r1, %tid.y;
	shl.b32 	%r41, %r1, 2;
	mov.u32 	%r42, %tid.x;
	shl.b32 	%r2, %r42, 1;
	add.s32 	%r3, %r41, %r2;
	mov.u32 	%r4, %ctaid.x;
	mov.u32 	%r43, %tid.z;
	mul.lo.s32 	%r5, %r43, 784;
	mul.lo.s32 	%r6, %r1, 112;
	mul.lo.s32 	%r7, %r42, 56;
	shl.b32 	%r8, %r4, 2;
	mul.lo.s32 	%r44, %r1, 24;
	mad.lo.s32 	%r45, %r43, 168, %r44;
	mad.lo.s32 	%r46, %r42, 12, %r45;
	shl.b32 	%r47, %r46, 2;
	mov.u32 	%r48, _ZZ24default_function_kernel0E15pad_temp_shared;
	add.s32 	%r9, %r48, %r47;
	mul.lo.s32 	%r49, %r1, 11;
	cvt.u16.u32 	%rs1, %r49;
	mul.hi.u16 	%rs2, %rs1, 21846;
	cvt.u32.u16 	%r50, %rs2;
	add.s32 	%r51, %r2, %r50;
	cvt.u16.u32 	%rs3, %r51;
	mul.hi.u16 	%rs4, %rs3, -21845;
	shr.u16 	%rs5, %rs4, 4;
	cvt.u32.u16 	%r52, %rs5;
	add.s32 	%r53, %r43, %r52;
	setp.gt.u32 	%p9, %r53, 23;
	mad.lo.s32 	%r54, %r43, 24, %r2;
	add.s32 	%r55, %r54, %r50;
	setp.gt.u32 	%p10, %r55, 575;
	mad.lo.s32 	%r57, %r43, 72, %r49;
	mul.lo.s32 	%r58, %r42, 6;
	add.s32 	%r59, %r57, %r58;
	setp.gt.u32 	%p11, %r59, 1727;
	add.s32 	%r61, %r49, %r58;
	setp.gt.u32 	%p12, %r61, 71;
	mov.u32 	%r10, %ctaid.z;
	mad.lo.s32 	%r63, %r10, 24, %r43;
	add.s32 	%r64, %r63, %r52;
	setp.gt.u32 	%p13, %r64, 95;
	mul.lo.s32 	%r66, %r10, 41472;
	mul.lo.s16 	%rs6, %rs5, 24;
	sub.s16 	%rs7, %rs3, %rs6;
	mul.lo.s16 	%rs8, %rs7, 9;
	cvt.u32.u16 	%r67, %rs8;
	mul.lo.s16 	%rs9, %rs2, 3;
	sub.s16 	%rs10, %rs1, %rs9;
	cvt.u32.u16 	%r68, %rs10;
	or.b32  	%r69, %r66, %r68;
	add.s32 	%r70, %r69, %r67;
	mad.lo.s32 	%r11, %r53, 1728, %r70;
	shl.b32 	%r71, %r59, 2;
	mov.u32 	%r72, _ZZ24default_function_kernel0E13kernel_shared;
	add.s32 	%r12, %r72, %r71;
	add.s16 	%rs11, %rs1, 1;
	mul.hi.u16 	%rs12, %rs11, 21846;
	cvt.u32.u16 	%r73, %rs12;
	cvt.u16.u32 	%rs13, %r2;
	add.s16 	%rs14, %rs12, %rs13;
	mul.hi.u16 	%rs15, %rs14, 10923;
	shr.u16 	%rs16, %rs15, 2;
	cvt.u32.u16 	%r74, %rs16;
	add.s32 	%r75, %r43, %r74;
	setp.gt.u32 	%p14, %r75, 23;
	add.s32 	%r76, %r54, %r73;
	setp.gt.u32 	%p15, %r76, 575;
	setp.gt.u32 	%p16, %r59, 1726;
	setp.gt.u32 	%p17, %r61, 70;
	add.s32 	%r78, %r63, %r74;
	setp.gt.u32 	%p18, %r78, 95;
	mul.lo.s16 	%rs17, %rs16, 24;
	sub.s16 	%rs18, %rs14, %rs17;
	mul.lo.s16 	%rs19, %rs18, 9;
	cvt.u32.u16 	%r80, %rs19;
	mul.lo.s16 	%rs20, %rs12, 3;
	sub.s16 	%rs21, %rs11, %rs20;
	cvt.u32.u16 	%r81, %rs21;
	or.b32  	%r82, %r66, %r81;
	add.s32 	%r83, %r82, %r80;
	mad.lo.s32 	%r13, %r75, 1728, %r83;
	add.s16 	%rs22, %rs1, 2;
	mul.hi.u16 	%rs23, %rs22, 21846;
	cvt.u32.u16 	%r84, %rs23;
	add.s16 	%rs24, %rs23, %rs13;
	mul.hi.u16 	%rs25, %rs24, 10923;
	shr.u16 	%rs26, %rs25, 2;
	cvt.u32.u16 	%r85, %rs26;
	add.s32 	%r86, %r43, %r85;
	setp.gt.u32 	%p19, %r86, 23;
	add.s32 	%r87, %r54, %r84;
	setp.gt.u32 	%p20, %r87, 575;
	setp.gt.u32 	%p21, %r59, 1725;
	setp.gt.u32 	%p22, %r61, 69;
	add.s32 	%r89, %r63, %r85;
	setp.gt.u32 	%p23, %r89, 95;
	mul.lo.s16 	%rs27, %rs26, 24;
	sub.s16 	%rs28, %rs24, %rs27;
	mul.lo.s16 	%rs29, %rs28, 9;
	cvt.u32.u16 	%r91, %rs29;
	mul.lo.s16 	%rs30, %rs23, 3;
	sub.s16 	%rs31, %rs22, %rs30;
	cvt.u32.u16 	%r92, %rs31;
	or.b32  	%r93, %r66, %r92;
	add.s32 	%r94, %r93, %r91;
	mad.lo.s32 	%r14, %r86, 1728, %r94;
	add.s16 	%rs32, %rs3, 1;
	mul.hi.u16 	%rs33, %rs32, -21845;
	shr.u16 	%rs34, %rs33, 4;
	cvt.u32.u16 	%r95, %rs34;
	add.s32 	%r96, %r43, %r95;
	setp.gt.u32 	%p24, %r96, 23;
	setp.gt.u32 	%p25, %r55, 574;
	setp.gt.u32 	%p26, %r59, 1724;
	setp.gt.u32 	%p27, %r61, 68;
	add.s32 	%r97, %r63, %r95;
	setp.gt.u32 	%p28, %r97, 95;
	mul.lo.s16 	%rs35, %rs34, 24;
	sub.s16 	%rs36, %rs32, %rs35;
	mul.lo.s16 	%rs37, %rs36, 9;
	cvt.u32.u16 	%r99, %rs37;
	add.s32 	%r100, %r69, %r99;
	mad.lo.s32 	%r15, %r96, 1728, %r100;
	add.s16 	%rs38, %rs1, 4;
	mul.hi.u16 	%rs39, %rs38, 21846;
	cvt.u32.u16 	%r101, %rs39;
	add.s16 	%rs40, %rs39, %rs13;
	mul.hi.u16 	%rs41, %rs40, 10923;
	shr.u16 	%rs42, %rs41, 2;
	cvt.u32.u16 	%r102, %rs42;
	add.s32 	%r103, %r43, %r102;
	setp.gt.u32 	%p29, %r103, 23;
	add.s32 	%r104, %r54, %r101;
	setp.gt.u32 	%p30, %r104, 575;
	setp.gt.u32 	%p31, %r59, 1723;
	setp.gt.u32 	%p32, %r61, 67;
	add.s32 	%r106, %r63, %r102;
	setp.gt.u32 	%p33, %r106, 95;
	mul.lo.s16 	%rs43, %rs42, 24;
	sub.s16 	%rs44, %rs40, %rs43;
	mul.lo.s16 	%rs45, %rs44, 9;
	cvt.u32.u16 	%r108, %rs45;
	add.s32 	%r109, %r82, %r108;
	mad.lo.s32 	%r16, %r103, 1728, %r109;
	add.s16 	%rs46, %rs1, 5;
	mul.hi.u16 	%rs47, %rs46, 21846;
	cvt.u32.u16 	%r110, %rs47;
	add.s16 	%rs48, %rs47, %rs13;
	mul.hi.u16 	%rs49, %rs48, 10923;
	shr.u16 	%rs50, %rs49, 2;
	cvt.u32.u16 	%r111, %rs50;
	add.s32 	%r112, %r43, %r111;
	setp.gt.u32 	%p34, %r112, 23;
	add.s32 	%r113, %r54, %r110;
	setp.gt.u32 	%p35, %r113, 575;
	setp.gt.u32 	%p36, %r59, 1722;
	setp.gt.u32 	%p37, %r61, 66;
	setp.ne.s32 	%p38, %r42, 0;
	or.pred  	%p39, %p38, %p37;
	mul.wide.u16 	%r115, %rs47, 9;
	mad.lo.s32 	%r116, %r43, 1728, %r93;
	add.s32 	%r17, %r116, %r115;
	shl.b32 	%r117, %r57, 2;
	add.s32 	%r18, %r72, %r117;
	or.pred  	%p41, %p9, %p10;
	or.pred  	%p42, %p41, %p11;
	or.pred  	%p43, %p42, %p12;
	or.pred  	%p1, %p43, %p13;
	or.pred  	%p44, %p14, %p15;
	or.pred  	%p45, %p44, %p16;
	or.pred  	%p46, %p45, %p17;
	or.pred  	%p2, %p46, %p18;
	or.pred  	%p47, %p19, %p20;
	or.pred  	%p48, %p47, %p21;
	or.pred  	%p49, %p48, %p22;
	or.pred  	%p3, %p49, %p23;
	or.pred  	%p50, %p24, %p25;
	or.pred  	%p51, %p50, %p26;
	or.pred  	%p52, %p51, %p27;
	or.pred  	%p4, %p52, %p28;
	or.pred  	%p53, %p29, %p30;
	or.pred  	%p54, %p53, %p31;
	or.pred  	%p55, %p54, %p32;
	or.pred  	%p5, %p55, %p33;
	or.pred  	%p56, %p34, %p35;
	or.pred  	%p57, %p56, %p36;
	or.pred  	%p6, %p57, %p39;
	shl.b32 	%r118, %r42, 3;
	add.s32 	%r119, %r44, %r118;
	add.s32 	%r19, %r48, %r119;
	mad.lo.s32 	%r120, %r43, 288, %r72;
	add.s32 	%r20, %r120, 8;
	mov.f32 	%f139, 0f00000000;
	mov.b32 	%r148, 0;
	mov.f32 	%f140, %f139;
	mov.f32 	%f141, %f139;
	mov.f32 	%f142, %f139;
	mov.f32 	%f143, %f139;
	mov.f32 	%f144, %f139;
	mov.f32 	%f145, %f139;
	mov.f32 	%f146, %f139;
$L__BB0_1:
	mul.lo.s32 	%r22, %r148, 18816;
	add.s32 	%r122, %r5, %r6;
	add.s32 	%r123, %r122, %r7;
	add.s32 	%r124, %r123, %r8;
	add.s32 	%r125, %r124, %r22;
	add.s32 	%r23, %r125, -29;
	mul.lo.s32 	%r126, %r148, 216;
	add.s32 	%r24, %r11, %r126;
	add.s32 	%r25, %r13, %r126;
	add.s32 	%r26, %r14, %r126;
	add.s32 	%r27, %r15, %r126;
	add.s32 	%r28, %r16, %r126;
	add.s32 	%r29, %r17, %r126;
	mov.b32 	%r149, 0;
	cvt.u64.u32 	%rd13, %r22;
$L__BB0_2:
	setp.eq.s32 	%p58, %r4, 0;
	bar.sync 	0;
	or.b32  	%r31, %r149, %r3;
	setp.eq.s32 	%p59, %r31, 0;
	mul.lo.s32 	%r32, %r149, 28;
	add.s32 	%r127, %r23, %r32;
	mul.wide.s32 	%rd8, %r127, 4;
	add.s64 	%rd3, %rd2, %rd8;
	mov.f32 	%f127, 0f00000000;
	or.pred  	%p60, %p58, %p59;
	@%p60 bra 	$L__BB0_4;
	ld.global.nc.f32 	%f127, [%rd3];
$L__BB0_4:
	st.shared.f32 	[%r9], %f127;
	setp.eq.s32 	%p61, %r31, 0;
	mov.f32 	%f128, 0f00000000;
	@%p61 bra 	$L__BB0_6;
	ld.global.nc.f32 	%f128, [%rd3+4];
$L__BB0_6:
	setp.eq.s32 	%p62, %r31, 0;
	st.shared.f32 	[%r9+4], %f128;
	mov.f32 	%f129, 0f00000000;
	@%p62 bra 	$L__BB0_8;
	ld.global.nc.f32 	%f129, [%rd3+8];
$L__BB0_8:
	setp.eq.s32 	%p63, %r31, 0;
	st.shared.f32 	[%r9+8], %f129;
	mov.f32 	%f130, 0f00000000;
	@%p63 bra 	$L__BB0_10;
	ld.global.nc.f32 	%f130, [%rd3+12];
$L__BB0_10:
	setp.eq.s32 	%p64, %r31, 0;
	st.shared.f32 	[%r9+12], %f130;
	mov.f32 	%f131, 0f00000000;
	@%p64 bra 	$L__BB0_12;
	ld.global.nc.f32 	%f131, [%rd3+16];
$L__BB0_12:
	setp.eq.s32 	%p65, %r31, 0;
	setp.gt.u32 	%p66, %r4, 5;
	st.shared.f32 	[%r9+16], %f131;
	mov.f32 	%f132, 0f00000000;
	or.pred  	%p67, %p65, %p66;
	@%p67 bra 	$L__BB0_14;
	ld.global.nc.f32 	%f132, [%rd3+20];
$L__BB0_14:
	setp.eq.s32 	%p68, %r4, 0;
	st.shared.f32 	[%r9+20], %f132;
	add.s32 	%r33, %r149, %r3;
	setp.gt.u32 	%p69, %r33, 27;
	mov.f32 	%f133, 0f00000000;
	or.pred  	%p70, %p68, %p69;
	@%p70 bra 	$L__BB0_16;
	add.s32 	%r130, %r127, 28;
	mul.wide.u32 	%rd9, %r130, 4;
	add.s64 	%rd10, %rd2, %rd9;
	ld.global.nc.f32 	%f133, [%rd10];
$L__BB0_16:
	setp.gt.u32 	%p71, %r33, 27;
	st.shared.f32 	[%r9+24], %f133;
	mov.f32 	%f134, 0f00000000;
	@%p71 bra 	$L__BB0_18;
	add.s32 	%r132, %r127, 29;
	mul.wide.u32 	%rd11, %r132, 4;
	add.s64 	%rd12, %rd2, %rd11;
	ld.global.nc.f32 	%f134, [%rd12];
$L__BB0_18:
	setp.gt.u32 	%p72, %r33, 27;
	st.shared.f32 	[%r9+28], %f134;
	cvt.u64.u32 	%rd14, %r124;
	cvt.u64.u32 	%rd15, %r32;
	add.s64 	%rd16, %rd14, %rd13;
	add.s64 	%rd17, %rd16, %rd15;
	shl.b64 	%rd18, %rd17, 2;
	add.s64 	%rd4, %rd2, %rd18;
	mov.f32 	%f135, 0f00000000;
	@%p72 bra 	$L__BB0_20;
	ld.global.nc.f32 	%f135, [%rd4+4];
$L__BB0_20:
	setp.gt.u32 	%p73, %r33, 27;
	st.shared.f32 	[%r9+32], %f135;
	mov.f32 	%f136, 0f00000000;
	@%p73 bra 	$L__BB0_22;
	ld.global.nc.f32 	%f136, [%rd4+8];
$L__BB0_22:
	setp.gt.u32 	%p75, %r33, 27;
	st.shared.f32 	[%r9+36], %f136;
	mov.f32 	%f137, 0f00000000;
	mov.pred 	%p80, 0;
	@%p75 bra 	$L__BB0_24;
	setp.lt.u32 	%p80, %r4, 6;
	ld.global.nc.f32 	%f137, [%rd4+12];
$L__BB0_24:
	st.shared.f32 	[%r9+40], %f137;
	mov.f32 	%f138, 0f00000000;
	not.pred 	%p76, %p80;
	@%p76 bra 	$L__BB0_26;
	ld.global.nc.f32 	%f138, [%rd4+16];
$L__BB0_26:
	st.shared.f32 	[%r9+44], %f138;
	@%p1 bra 	$L__BB0_28;
	mad.lo.s32 	%r136, %r149, 3, %r24;
	mul.wide.u32 	%rd19, %r136, 4;
	add.s64 	%rd20, %rd1, %rd19;
	ld.global.nc.f32 	%f70, [%rd20];
	st.shared.f32 	[%r12], %f70;
$L__BB0_28:
	@%p2 bra 	$L__BB0_30;
	mad.lo.s32 	%r137, %r149, 3, %r25;
	mul.wide.u32 	%rd21, %r137, 4;
	add.s64 	%rd22, %rd1, %rd21;
	ld.global.nc.f32 	%f71, [%rd22];
	st.shared.f32 	[%r12+4], %f71;
$L__BB0_30:
	@%p3 bra 	$L__BB0_32;
	mad.lo.s32 	%r138, %r149, 3, %r26;
	mul.wide.u32 	%rd23, %r138, 4;
	add.s64 	%rd24, %rd1, %rd23;
	ld.global.nc.f32 	%f72, [%rd24];
	st.shared.f32 	[%r12+8], %f72;
$L__BB0_32:
	@%p4 bra 	$L__BB0_34;
	mad.lo.s32 	%r139, %r149, 3, %r27;
	mul.wide.u32 	%rd25, %r139, 4;
	add.s64 	%rd26, %rd1, %rd25;
	ld.global.nc.f32 	%f73, [%rd26];
	st.shared.f32 	[%r12+12], %f73;
$L__BB0_34:
	@%p5 bra 	$L__BB0_36;
	mad.lo.s32 	%r140, %r149, 3, %r28;
	mul.wide.u32 	%rd27, %r140, 4;
	add.s64 	%rd28, %rd1, %rd27;
	ld.global.nc.f32 	%f74, [%rd28];
	st.shared.f32 	[%r12+16], %f74;
$L__BB0_36:
	@%p6 bra 	$L__BB0_38;
	mad.lo.s32 	%r141, %r149, 3, %r29;
	mul.wide.u32 	%rd29, %r141, 4;
	add.s64 	%rd30, %rd1, %rd29;
	ld.global.nc.f32 	%f75, [%rd30];
	st.shared.f32 	[%r18+20], %f75;
$L__BB0_38:
	bar.sync 	0;
	mov.b32 	%r151, 336;
	mov.u32 	%r150, %r20;
$L__BB0_39:
	add.s32 	%r143, %r19, %r151;
	ld.shared.f32 	%f76, [%r143+-336];
	ld.shared.f32 	%f77, [%r143+-168];
	ld.shared.f32 	%f78, [%r143];
	ld.shared.f32 	%f79, [%r143+168];
	ld.shared.f32 	%f80, [%r143+-332];
	ld.shared.f32 	%f81, [%r143+-164];
	ld.shared.f32 	%f82, [%r143+4];
	ld.shared.f32 	%f83, [%r143+172];
	ld.shared.f32 	%f84, [%r143+-328];
	ld.shared.f32 	%f85, [%r143+-160];
	ld.shared.f32 	%f86, [%r143+8];
	ld.shared.f32 	%f87, [%r143+176];
	ld.shared.f32 	%f88, [%r143+-324];
	ld.shared.f32 	%f89, [%r143+-156];
	ld.shared.f32 	%f90, [%r143+12];
	ld.shared.f32 	%f91, [%r143+180];
	ld.shared.f32 	%f92, [%r150+-8];
	ld.shared.f32 	%f93, [%r150+-4];
	ld.shared.f32 	%f94, [%r150];
	fma.rn.f32 	%f95, %f76, %f92, %f146;
	fma.rn.f32 	%f96, %f77, %f92, %f144;
	fma.rn.f32 	%f97, %f78, %f92, %f142;
	fma.rn.f32 	%f98, %f79, %f92, %f140;
	fma.rn.f32 	%f99, %f80, %f92, %f145;
	fma.rn.f32 	%f100, %f81, %f92, %f143;
	fma.rn.f32 	%f101, %f82, %f92, %f141;
	fma.rn.f32 	%f102, %f83, %f92, %f139;
	fma.rn.f32 	%f103, %f80, %f93, %f95;
	fma.rn.f32 	%f104, %f81, %f93, %f96;
	fma.rn.f32 	%f105, %f82, %f93, %f97;
	fma.rn.f32 	%f106, %f83, %f93, %f98;
	fma.rn.f32 	%f107, %f84, %f93, %f99;
	fma.rn.f32 	%f108, %f85, %f93, %f100;
	fma.rn.f32 	%f109, %f86, %f93, %f101;
	fma.rn.f32 	%f110, %f87, %f93, %f102;
	fma.rn.f32 	%f146, %f84, %f94, %f103;
	fma.rn.f32 	%f144, %f85, %f94, %f104;
	fma.rn.f32 	%f142, %f86, %f94, %f105;
	fma.rn.f32 	%f140, %f87, %f94, %f106;
	fma.rn.f32 	%f145, %f88, %f94, %f107;
	fma.rn.f32 	%f143, %f89, %f94, %f108;
	fma.rn.f32 	%f141, %f90, %f94, %f109;
	fma.rn.f32 	%f139, %f91, %f94, %f110;
	add.s32 	%r151, %r151, 672;
	add.s32 	%r150, %r150, 12;
	setp.ne.s32 	%p77, %r151, 16464;
	@%p77 bra 	$L__BB0_39;
	add.s32 	%r149, %r149, 1;
	setp.ne.s32 	%p78, %r149, 3;
	@%p78 bra 	$L__BB0_2;
	add.s32 	%r148, %r148, 1;
	setp.ne.s32 	%p79, %r148, 8;
	@%p79 bra 	$L__BB0_1;
	ld.param.u64 	%rd34, [default_function_kernel0_param_2];
	cvta.to.global.u64 	%rd31, %rd34;
	mad.lo.s32 	%r144, %r10, 18816, %r5;
	mad.lo.s32 	%r145, %r1, 28, %r144;
	add.s32 	%r146, %r145, %r8;
	add.s32 	%r147, %r146, %r2;
	mul.wide.u32 	%rd32, %r147, 4;
	add.s64 	%rd33, %rd31, %rd32;
	st.global.f32 	[%rd33], %f146;
	st.global.f32 	[%rd33+784], %f144;
	st.global.f32 	[%rd33+1568], %f142;
	st.global.f32 	[%rd33+2352], %f140;
	st.global.f32 	[%rd33+4], %f145;
	st.global.f32 	[%rd33+788], %f143;
	st.global.f32 	[%rd33+1572], %f141;
	st.global.f32 	[%rd33+2356], %f139;
	ret;

}
	// .globl	_Z6conv2dPfPKfS_
.visible .entry _Z6conv2dPfPKfS_(
	.param .u64 .ptr .align 1 _Z6conv2dPfPKfS__param_0,
	.param .u64 .ptr .align 1 _Z6conv2dPfPKfS__param_1,
	.param .u64 .ptr .align 1 _Z6conv2dPfPKfS__param_2
)
{
	.reg .pred 	%p<14>;
	.reg .b16 	%rs<5>;
	.reg .b32 	%r<239>;
	.reg .b32 	%f<1691>;
	.reg .b64 	%rd<277>;

	ld.param.u64 	%rd4, [_Z6conv2dPfPKfS__param_0];
	cvta.to.global.u64 	%rd1, %rd4;
	mov.u32 	%r46, %ctaid.x;
	mul.hi.u32 	%r47, %r46, -1840700269;
	shr.u32 	%r1, %r47, 3;
	mul.lo.s32 	%r48, %r1, 14;
	sub.s32 	%r2, %r46, %r48;
	mov.u32 	%r3, %tid.x;
	cvt.u16.u32 	%rs1, %r3;
	mul.hi.u16 	%rs2, %rs1, 683;
	cvt.u32.u16 	%r4, %rs2;
	mul.lo.s16 	%rs3, %rs2, 96;
	sub.s16 	%rs4, %rs1, %rs3;
	cvt.u32.u16 	%r5, %rs4;
	mov.u32 	%r6, %ntid.x;
	add.s32 	%r49, %r3, %r6;
	max.u32 	%r50, %r49, 1920;
	setp.lt.u32 	%p1, %r49, 1920;
	selp.u32 	%r51, 1, 0, %p1;
	add.s32 	%r52, %r49, %r51;
	sub.s32 	%r53, %r50, %r52;
	div.u32 	%r54, %r53, %r6;
	add.s32 	%r7, %r54, %r51;
	and.b32  	%r55, %r7, 3;
	setp.eq.s32 	%p2, %r55, 3;
	mov.u32 	%r234, %r3;
	@%p2 bra 	$L__BB1_3;
	add.s32 	%r56, %r7, 1;
	and.b32  	%r57, %r56, 3;
	shl.b32 	%r58, %r3, 2;
	mov.u32 	%r59, shared_input;
	add.s32 	%r231, %r59, %r58;
	shl.b32 	%r9, %r6, 2;
	neg.s32 	%r230, %r57;
	mad.lo.s32 	%r234, %r6, %r57, %r3;
$L__BB1_2:
	.pragma "nounroll";
	mov.b32 	%r60, 0;
	st.shared.u32 	[%r231], %r60;
	add.s32 	%r231, %r231, %r9;
	add.s32 	%r230, %r230, 1;
	setp.ne.s32 	%p3, %r230, 0;
	@%p3 bra 	$L__BB1_2;
$L__BB1_3:
	setp.lt.u32 	%p4, %r7, 3;
	@%p4 bra 	$L__BB1_6;
	shl.b32 	%r17, %r6, 2;
	shl.b32 	%r61, %r234, 2;
	mov.u32 	%r62, shared_input;
	add.s32 	%r233, %r62, %r61;
	shl.b32 	%r19, %r6, 4;
	shl.b32 	%r20, %r6, 3;
	mul.lo.s32 	%r21, %r6, 12;
$L__BB1_5:
	mov.b32 	%r63, 0;
	st.shared.u32 	[%r233], %r63;
	add.s32 	%r64, %r233, %r17;
	st.shared.u32 	[%r64], %r63;
	add.s32 	%r65, %r233, %r20;
	st.shared.u32 	[%r65], %r63;
	add.s32 	%r66, %r233, %r21;
	st.shared.u32 	[%r66], %r63;
	add.s32 	%r234, %r234, %r17;
	add.s32 	%r233, %r233, %r19;
	setp.lt.u32 	%p5, %r234, 1920;
	@%p5 bra 	$L__BB1_5;
$L__BB1_6:
	shl.b32 	%r67, %r2, 1;
	shl.b32 	%r26, %r1, 4;
	setp.ne.s32 	%p6, %r2, 0;
	max.u32 	%r68, %r67, 1;
	add.s32 	%r27, %r68, -1;
	min.u32 	%r69, %r67, 25;
	add.s32 	%r28, %r69, 3;
	bar.sync 	0;
	@%p6 bra 	$L__BB1_12;
	sub.s32 	%r82, %r28, %r27;
	mul.lo.s32 	%r29, %r82, 28;
	mul.lo.s32 	%r30, %r27, 28;
	mov.u32 	%r237, %r4;
$L__BB1_8:
	setp.le.u32 	%p10, %r29, %r5;
	@%p10 bra 	$L__BB1_11;
	add.s32 	%r83, %r26, %r237;
	mad.lo.s32 	%r40, %r83, 784, %r30;
	mul.lo.s32 	%r41, %r237, 120;
	mov.u32 	%r238, %r5;
$L__BB1_10:
	shr.u32 	%r84, %r238, 2;
	mul.hi.u32 	%r85, %r84, 613566757;
	mul.lo.s32 	%r86, %r85, 28;
	sub.s32 	%r87, %r238, %r86;
	add.s32 	%r88, %r40, %r238;
	mul.wide.u32 	%rd7, %r88, 4;
	add.s64 	%rd8, %rd1, %rd7;
	ld.global.nc.f32 	%f10, [%rd8];
	add.s32 	%r89, %r41, %r87;
	mad.lo.s32 	%r90, %r85, 30, %r89;
	shl.b32 	%r91, %r90, 2;
	mov.u32 	%r92, shared_input;
	add.s32 	%r93, %r92, %r91;
	st.shared.f32 	[%r93+124], %f10;
	add.s32 	%r238, %r238, 96;
	setp.lt.u32 	%p11, %r238, %r29;
	@%p11 bra 	$L__BB1_10;
$L__BB1_11:
	add.s32 	%r44, %r237, 7;
	setp.lt.u32 	%p12, %r237, 9;
	mov.u32 	%r237, %r44;
	@%p12 bra 	$L__BB1_8;
	bra.uni 	$L__BB1_17;
$L__BB1_12:
	sub.s32 	%r70, %r28, %r27;
	mul.lo.s32 	%r31, %r70, 28;
	mul.lo.s32 	%r32, %r27, 28;
	mov.u32 	%r235, %r4;
$L__BB1_13:
	setp.le.u32 	%p7, %r31, %r5;
	@%p7 bra 	$L__BB1_16;
	add.s32 	%r71, %r26, %r235;
	mad.lo.s32 	%r34, %r71, 784, %r32;
	mul.lo.s32 	%r35, %r235, 120;
	mov.u32 	%r236, %r5;
$L__BB1_15:
	shr.u32 	%r72, %r236, 2;
	mul.hi.u32 	%r73, %r72, 613566757;
	mul.lo.s32 	%r74, %r73, 28;
	sub.s32 	%r75, %r236, %r74;
	add.s32 	%r76, %r34, %r236;
	mul.wide.u32 	%rd5, %r76, 4;
	add.s64 	%rd6, %rd1, %rd5;
	ld.global.nc.f32 	%f9, [%rd6];
	add.s32 	%r77, %r35, %r75;
	mad.lo.s32 	%r78, %r73, 30, %r77;
	shl.b32 	%r79, %r78, 2;
	mov.u32 	%r80, shared_input;
	add.s32 	%r81, %r80, %r79;
	st.shared.f32 	[%r81+4], %f9;
	add.s32 	%r236, %r236, 96;
	setp.lt.u32 	%p8, %r236, %r31;
	@%p8 bra 	$L__BB1_15;
$L__BB1_16:
	add.s32 	%r38, %r235, 7;
	setp.lt.u32 	%p9, %r235, 9;
	mov.u32 	%r235, %r38;
	@%p9 bra 	$L__BB1_13;
$L__BB1_17:
	ld.param.u64 	%rd275, [_Z6conv2dPfPKfS__param_1];
	cvta.to.global.u64 	%rd9, %rd275;
	bar.sync 	0;
	shl.b32 	%r45, %r4, 2;
	mad.lo.s32 	%r94, %r1, 13824, %r5;
	mul.wide.u32 	%rd10, %r94, 4;
	add.s64 	%rd11, %rd9, %rd10;
	ld.global.nc.f32 	%f11, [%rd11];
	ld.global.nc.f32 	%f12, [%rd11+384];
	ld.global.nc.f32 	%f13, [%rd11+768];
	ld.global.nc.f32 	%f14, [%rd11+1152];
	ld.global.nc.f32 	%f15, [%rd11+1536];
	add.s32 	%r95, %r94, 480;
	mul.wide.u32 	%rd12, %r95, 4;
	add.s64 	%rd13, %rd9, %rd12;
	ld.global.nc.f32 	%f16, [%rd13];
	add.s32 	%r96, %r94, 576;
	mul.wide.u32 	%rd14, %r96, 4;
	add.s64 	%rd15, %rd9, %rd14;
	ld.global.nc.f32 	%f17, [%rd15];
	add.s32 	%r97, %r94, 672;
	mul.wide.u32 	%rd16, %r97, 4;
	add.s64 	%rd17, %rd9, %rd16;
	ld.global.nc.f32 	%f18, [%rd17];
	add.s32 	%r98, %r94, 768;
	mul.wide.u32 	%rd18, %r98, 4;
	add.s64 	%rd19, %rd9, %rd18;
	ld.global.nc.f32 	%f19, [%rd19];
	shl.b32 	%r99, %r4, 4;
	mov.u32 	%r100, shared_input;
	add.s32 	%r101, %r100, %r99;
	ld.shared.v4.f32 	{%f20, %f21, %f22, %f23}, [%r101];
	fma.rn.f32 	%f24, %f20, %f11, 0f00000000;
	fma.rn.f32 	%f25, %f21, %f11, 0f00000000;
	fma.rn.f32 	%f26, %f21, %f12, %f24;
	fma.rn.f32 	%f27, %f22, %f11, 0f00000000;
	fma.rn.f32 	%f28, %f22, %f12, %f25;
	fma.rn.f32 	%f29, %f22, %f13, %f26;
	fma.rn.f32 	%f30, %f23, %f11, 0f00000000;
	fma.rn.f32 	%f31, %f23, %f12, %f27;
	fma.rn.f32 	%f32, %f23, %f13, %f28;
	ld.shared.v2.f32 	{%f33, %f34}, [%r101+16];
	fma.rn.f32 	%f35, %f33, %f12, %f30;
	fma.rn.f32 	%f36, %f33, %f13, %f31;
	fma.rn.f32 	%f37, %f34, %f13, %f35;
	ld.shared.v2.f32 	{%f38, %f39}, [%r101+120];
	fma.rn.f32 	%f40, %f38, %f11, 0f00000000;
	fma.rn.f32 	%f41, %f38, %f14, %f29;
	fma.rn.f32 	%f42, %f39, %f11, 0f00000000;
	fma.rn.f32 	%f43, %f39, %f12, %f40;
	fma.rn.f32 	%f44, %f39, %f14, %f32;
	fma.rn.f32 	%f45, %f39, %f15, %f41;
	ld.shared.v4.f32 	{%f46, %f47, %f48, %f49}, [%r101+128];
	fma.rn.f32 	%f50, %f46, %f11, 0f00000000;
	fma.rn.f32 	%f51, %f46, %f12, %f42;
	fma.rn.f32 	%f52, %f46, %f13, %f43;
	fma.rn.f32 	%f53, %f46, %f14, %f36;
	fma.rn.f32 	%f54, %f46, %f15, %f44;
	fma.rn.f32 	%f55, %f46, %f16, %f45;
	fma.rn.f32 	%f56, %f47, %f11, 0f00000000;
	fma.rn.f32 	%f57, %f47, %f12, %f50;
	fma.rn.f32 	%f58, %f47, %f13, %f51;
	fma.rn.f32 	%f59, %f47, %f14, %f37;
	fma.rn.f32 	%f60, %f47, %f15, %f53;
	fma.rn.f32 	%f61, %f47, %f16, %f54;
	fma.rn.f32 	%f62, %f48, %f12, %f56;
	fma.rn.f32 	%f63, %f48, %f13, %f57;
	fma.rn.f32 	%f64, %f48, %f15, %f59;
	fma.rn.f32 	%f65, %f48, %f16, %f60;
	fma.rn.f32 	%f66, %f49, %f13, %f62;
	fma.rn.f32 	%f67, %f49, %f16, %f64;
	ld.shared.v4.f32 	{%f68, %f69, %f70, %f71}, [%r101+240];
	fma.rn.f32 	%f72, %f68, %f14, %f52;
	fma.rn.f32 	%f73, %f68, %f17, %f55;
	fma.rn.f32 	%f74, %f69, %f14, %f58;
	fma.rn.f32 	%f75, %f69, %f15, %f72;
	fma.rn.f32 	%f76, %f69, %f17, %f61;
	fma.rn.f32 	%f77, %f69, %f18, %f73;
	fma.rn.f32 	%f78, %f70, %f14, %f63;
	fma.rn.f32 	%f79, %f70, %f15, %f74;
	fma.rn.f32 	%f80, %f70, %f16, %f75;
	fma.rn.f32 	%f81, %f70, %f17, %f65;
	fma.rn.f32 	%f82, %f70, %f18, %f76;
	fma.rn.f32 	%f83, %f70, %f19, %f77;
	fma.rn.f32 	%f84, %f71, %f14, %f66;
	fma.rn.f32 	%f85, %f71, %f15, %f78;
	fma.rn.f32 	%f86, %f71, %f16, %f79;
	fma.rn.f32 	%f87, %f71, %f17, %f67;
	fma.rn.f32 	%f88, %f71, %f18, %f81;
	fma.rn.f32 	%f89, %f71, %f19, %f82;
	ld.shared.v2.f32 	{%f90, %f91}, [%r101+256];
	fma.rn.f32 	%f92, %f90, %f15, %f84;
	fma.rn.f32 	%f93, %f90, %f16, %f85;
	fma.rn.f32 	%f94, %f90, %f18, %f87;
	fma.rn.f32 	%f95, %f90, %f19, %f88;
	fma.rn.f32 	%f96, %f91, %f16, %f92;
	fma.rn.f32 	%f97, %f91, %f19, %f94;
	ld.shared.v2.f32 	{%f98, %f99}, [%r101+360];
	fma.rn.f32 	%f100, %f98, %f17, %f80;
	fma.rn.f32 	%f101, %f99, %f17, %f86;
	fma.rn.f32 	%f102, %f99, %f18, %f100;
	ld.shared.v4.f32 	{%f103, %f104, %f105, %f106}, [%r101+368];
	fma.rn.f32 	%f107, %f103, %f17, %f93;
	fma.rn.f32 	%f108, %f103, %f18, %f101;
	fma.rn.f32 	%f109, %f103, %f19, %f102;
	fma.rn.f32 	%f110, %f104, %f17, %f96;
	fma.rn.f32 	%f111, %f104, %f18, %f107;
	fma.rn.f32 	%f112, %f104, %f19, %f108;
	fma.rn.f32 	%f113, %f105, %f18, %f110;
	fma.rn.f32 	%f114, %f105, %f19, %f111;
	fma.rn.f32 	%f115, %f106, %f19, %f113;
	add.s32 	%r102, %r94, 864;
	mul.wide.u32 	%rd20, %r102, 4;
	add.s64 	%rd21, %rd9, %rd20;
	ld.global.nc.f32 	%f116, [%rd21];
	add.s32 	%r103, %r94, 960;
	mul.wide.u32 	%rd22, %r103, 4;
	add.s64 	%rd23, %rd9, %rd22;
	ld.global.nc.f32 	%f117, [%rd23];
	add.s32 	%r104, %r94, 1056;
	mul.wide.u32 	%rd24, %r104, 4;
	add.s64 	%rd25, %rd9, %rd24;
	ld.global.nc.f32 	%f118, [%rd25];
	add.s32 	%r105, %r94, 1152;
	mul.wide.u32 	%rd26, %r105, 4;
	add.s64 	%rd27, %rd9, %rd26;
	ld.global.nc.f32 	%f119, [%rd27];
	add.s32 	%r106, %r94, 1248;
	mul.wide.u32 	%rd28, %r106, 4;
	add.s64 	%rd29, %rd9, %rd28;
	ld.global.nc.f32 	%f120, [%rd29];
	add.s32 	%r107, %r94, 1344;
	mul.wide.u32 	%rd30, %r107, 4;
	add.s64 	%rd31, %rd9, %rd30;
	ld.global.nc.f32 	%f121, [%rd31];
	add.s32 	%r108, %r94, 1440;
	mul.wide.u32 	%rd32, %r108, 4;
	add.s64 	%rd33, %rd9, %rd32;
	ld.global.nc.f32 	%f122, [%rd33];
	add.s32 	%r109, %r94, 1536;
	mul.wide.u32 	%rd34, %r109, 4;
	add.s64 	%rd35, %rd9, %rd34;
	ld.global.nc.f32 	%f123, [%rd35];
	add.s32 	%r110, %r94, 1632;
	mul.wide.u32 	%rd36, %r110, 4;
	add.s64 	%rd37, %rd9, %rd36;
	ld.global.nc.f32 	%f124, [%rd37];
	ld.shared.v4.f32 	{%f125, %f126, %f127, %f128}, [%r101+480];
	fma.rn.f32 	%f129, %f125, %f116, %f83;
	fma.rn.f32 	%f130, %f126, %f116, %f89;
	fma.rn.f32 	%f131, %f126, %f117, %f129;
	fma.rn.f32 	%f132, %f127, %f116, %f95;
	fma.rn.f32 	%f133, %f127, %f117, %f130;
	fma.rn.f32 	%f134, %f127, %f118, %f131;
	fma.rn.f32 	%f135, %f128, %f116, %f97;
	fma.rn.f32 	%f136, %f128, %f117, %f132;
	fma.rn.f32 	%f137, %f128, %f118, %f133;
	ld.shared.v2.f32 	{%f138, %f139}, [%r101+496];
	fma.rn.f32 	%f140, %f138, %f117, %f135;
	fma.rn.f32 	%f141, %f138, %f118, %f136;
	fma.rn.f32 	%f142, %f139, %f118, %f140;
	ld.shared.v2.f32 	{%f143, %f144}, [%r101+600];
	fma.rn.f32 	%f145, %f143, %f116, %f109;
	fma.rn.f32 	%f146, %f143, %f119, %f134;
	fma.rn.f32 	%f147, %f144, %f116, %f112;
	fma.rn.f32 	%f148, %f144, %f117, %f145;
	fma.rn.f32 	%f149, %f144, %f119, %f137;
	fma.rn.f32 	%f150, %f144, %f120, %f146;
	ld.shared.v4.f32 	{%f151, %f152, %f153, %f154}, [%r101+608];
	fma.rn.f32 	%f155, %f151, %f116, %f114;
	fma.rn.f32 	%f156, %f151, %f117, %f147;
	fma.rn.f32 	%f157, %f151, %f118, %f148;
	fma.rn.f32 	%f158, %f151, %f119, %f141;
	fma.rn.f32 	%f159, %f151, %f120, %f149;
	fma.rn.f32 	%f160, %f151, %f121, %f150;
	fma.rn.f32 	%f161, %f152, %f116, %f115;
	fma.rn.f32 	%f162, %f152, %f117, %f155;
	fma.rn.f32 	%f163, %f152, %f118, %f156;
	fma.rn.f32 	%f164, %f152, %f119, %f142;
	fma.rn.f32 	%f165, %f152, %f120, %f158;
	fma.rn.f32 	%f166, %f152, %f121, %f159;
	fma.rn.f32 	%f167, %f153, %f117, %f161;
	fma.rn.f32 	%f168, %f153, %f118, %f162;
	fma.rn.f32 	%f169, %f153, %f120, %f164;
	fma.rn.f32 	%f170, %f153, %f121, %f165;
	fma.rn.f32 	%f171, %f154, %f118, %f167;
	fma.rn.f32 	%f172, %f154, %f121, %f169;
	ld.shared.v4.f32 	{%f173, %f174, %f175, %f176}, [%r101+720];
	fma.rn.f32 	%f177, %f173, %f119, %f157;
	fma.rn.f32 	%f178, %f173, %f122, %f160;
	fma.rn.f32 	%f179, %f174, %f119, %f163;
	fma.rn.f32 	%f180, %f174, %f120, %f177;
	fma.rn.f32 	%f181, %f174, %f122, %f166;
	fma.rn.f32 	%f182, %f174, %f123, %f178;
	fma.rn.f32 	%f183, %f175, %f119, %f168;
	fma.rn.f32 	%f184, %f175, %f120, %f179;
	fma.rn.f32 	%f185, %f175, %f121, %f180;
	fma.rn.f32 	%f186, %f175, %f122, %f170;
	fma.rn.f32 	%f187, %f175, %f123, %f181;
	fma.rn.f32 	%f188, %f175, %f124, %f182;
	fma.rn.f32 	%f189, %f176, %f119, %f171;
	fma.rn.f32 	%f190, %f176, %f120, %f183;
	fma.rn.f32 	%f191, %f176, %f121, %f184;
	fma.rn.f32 	%f192, %f176, %f122, %f172;
	fma.rn.f32 	%f193, %f176, %f123, %f186;
	fma.rn.f32 	%f194, %f176, %f124, %f187;
	ld.shared.v2.f32 	{%f195, %f196}, [%r101+736];
	fma.rn.f32 	%f197, %f195, %f120, %f189;
	fma.rn.f32 	%f198, %f195, %f121, %f190;
	fma.rn.f32 	%f199, %f195, %f123, %f192;
	fma.rn.f32 	%f200, %f195, %f124, %f193;
	fma.rn.f32 	%f201, %f196, %f121, %f197;
	fma.rn.f32 	%f202, %f196, %f124, %f199;
	ld.shared.v2.f32 	{%f203, %f204}, [%r101+840];
	fma.rn.f32 	%f205, %f203, %f122, %f185;
	fma.rn.f32 	%f206, %f204, %f122, %f191;
	fma.rn.f32 	%f207, %f204, %f123, %f205;
	ld.shared.v4.f32 	{%f208, %f209, %f210, %f211}, [%r101+848];
	fma.rn.f32 	%f212, %f208, %f122, %f198;
	fma.rn.f32 	%f213, %f208, %f123, %f206;
	fma.rn.f32 	%f214, %f208, %f124, %f207;
	fma.rn.f32 	%f215, %f209, %f122, %f201;
	fma.rn.f32 	%f216, %f209, %f123, %f212;
	fma.rn.f32 	%f217, %f209, %f124, %f213;
	fma.rn.f32 	%f218, %f210, %f123, %f215;
	fma.rn.f32 	%f219, %f210, %f124, %f216;
	fma.rn.f32 	%f220, %f211, %f124, %f218;
	add.s32 	%r111, %r94, 1728;
	mul.wide.u32 	%rd38, %r111, 4;
	add.s64 	%rd39, %rd9, %rd38;
	ld.global.nc.f32 	%f221, [%rd39];
	add.s32 	%r112, %r94, 1824;
	mul.wide.u32 	%rd40, %r112, 4;
	add.s64 	%rd41, %rd9, %rd40;
	ld.global.nc.f32 	%f222, [%rd41];
	add.s32 	%r113, %r94, 1920;
	mul.wide.u32 	%rd42, %r113, 4;
	add.s64 	%rd43, %rd9, %rd42;
	ld.global.nc.f32 	%f223, [%rd43];
	add.s32 	%r114, %r94, 2016;
	mul.wide.u32 	%rd44, %r114, 4;
	add.s64 	%rd45, %rd9, %rd44;
	ld.global.nc.f32 	%f224, [%rd45];
	add.s32 	%r115, %r94, 2112;
	mul.wide.u32 	%rd46, %r115, 4;
	add.s64 	%rd47, %rd9, %rd46;
	ld.global.nc.f32 	%f225, [%rd47];
	add.s32 	%r116, %r94, 2208;
	mul.wide.u32 	%rd48, %r116, 4;
	add.s64 	%rd49, %rd9, %rd48;
	ld.global.nc.f32 	%f226, [%rd49];
	add.s32 	%r117, %r94, 2304;
	mul.wide.u32 	%rd50, %r117, 4;
	add.s64 	%rd51, %rd9, %rd50;
	ld.global.nc.f32 	%f227, [%rd51];
	add.s32 	%r118, %r94, 2400;
	mul.wide.u32 	%rd52, %r118, 4;
	add.s64 	%rd53, %rd9, %rd52;
	ld.global.nc.f32 	%f228, [%rd53];
	add.s32 	%r119, %r94, 2496;
	mul.wide.u32 	%rd54, %r119, 4;
	add.s64 	%rd55, %rd9, %rd54;
	ld.global.nc.f32 	%f229, [%rd55];
	ld.shared.v4.f32 	{%f230, %f231, %f232, %f233}, [%r101+960];
	fma.rn.f32 	%f234, %f230, %f221, %f188;
	fma.rn.f32 	%f235, %f231, %f221, %f194;
	fma.rn.f32 	%f236, %f231, %f222, %f234;
	fma.rn.f32 	%f237, %f232, %f221, %f200;
	fma.rn.f32 	%f238, %f232, %f222, %f235;
	fma.rn.f32 	%f239, %f232, %f223, %f236;
	fma.rn.f32 	%f240, %f233, %f221, %f202;
	fma.rn.f32 	%f241, %f233, %f222, %f237;
	fma.rn.f32 	%f242, %f233, %f223, %f238;
	ld.shared.v2.f32 	{%f243, %f244}, [%r101+976];
	fma.rn.f32 	%f245, %f243, %f222, %f240;
	fma.rn.f32 	%f246, %f243, %f223, %f241;
	fma.rn.f32 	%f247, %f244, %f223, %f245;
	ld.shared.v2.f32 	{%f248, %f249}, [%r101+1080];
	fma.rn.f32 	%f250, %f248, %f221, %f214;
	fma.rn.f32 	%f251, %f248, %f224, %f239;
	fma.rn.f32 	%f252, %f249, %f221, %f217;
	fma.rn.f32 	%f253, %f249, %f222, %f250;
	fma.rn.f32 	%f254, %f249, %f224, %f242;
	fma.rn.f32 	%f255, %f249, %f225, %f251;
	ld.shared.v4.f32 	{%f256, %f257, %f258, %f259}, [%r101+1088];
	fma.rn.f32 	%f260, %f256, %f221, %f219;
	fma.rn.f32 	%f261, %f256, %f222, %f252;
	fma.rn.f32 	%f262, %f256, %f223, %f253;
	fma.rn.f32 	%f263, %f256, %f224, %f246;
	fma.rn.f32 	%f264, %f256, %f225, %f254;
	fma.rn.f32 	%f265, %f256, %f226, %f255;
	fma.rn.f32 	%f266, %f257, %f221, %f220;
	fma.rn.f32 	%f267, %f257, %f222, %f260;
	fma.rn.f32 	%f268, %f257, %f223, %f261;
	fma.rn.f32 	%f269, %f257, %f224, %f247;
	fma.rn.f32 	%f270, %f257, %f225, %f263;
	fma.rn.f32 	%f271, %f257, %f226, %f264;
	fma.rn.f32 	%f272, %f258, %f222, %f266;
	fma.rn.f32 	%f273, %f258, %f223, %f267;
	fma.rn.f32 	%f274, %f258, %f225, %f269;
	fma.rn.f32 	%f275, %f258, %f226, %f270;
	fma.rn.f32 	%f276, %f259, %f223, %f272;
	fma.rn.f32 	%f277, %f259, %f226, %f274;
	ld.shared.v4.f32 	{%f278, %f279, %f280, %f281}, [%r101+1200];
	fma.rn.f32 	%f282, %f278, %f224, %f262;
	fma.rn.f32 	%f283, %f278, %f227, %f265;
	fma.rn.f32 	%f284, %f279, %f224, %f268;
	fma.rn.f32 	%f285, %f279, %f225, %f282;
	fma.rn.f32 	%f286, %f279, %f227, %f271;
	fma.rn.f32 	%f287, %f279, %f228, %f283;
	fma.rn.f32 	%f288, %f280, %f224, %f273;
	fma.rn.f32 	%f289, %f280, %f225, %f284;
	fma.rn.f32 	%f290, %f280, %f226, %f285;
	fma.rn.f32 	%f291, %f280, %f227, %f275;
	fma.rn.f32 	%f292, %f280, %f228, %f286;
	fma.rn.f32 	%f293, %f280, %f229, %f287;
	fma.rn.f32 	%f294, %f281, %f224, %f276;
	fma.rn.f32 	%f295, %f281, %f225, %f288;
	fma.rn.f32 	%f296, %f281, %f226, %f289;
	fma.rn.f32 	%f297, %f281, %f227, %f277;
	fma.rn.f32 	%f298, %f281, %f228, %f291;
	fma.rn.f32 	%f299, %f281, %f229, %f292;
	ld.shared.v2.f32 	{%f300, %f301}, [%r101+1216];
	fma.rn.f32 	%f302, %f300, %f225, %f294;
	fma.rn.f32 	%f303, %f300, %f226, %f295;
	fma.rn.f32 	%f304, %f300, %f228, %f297;
	fma.rn.f32 	%f305, %f300, %f229, %f298;
	fma.rn.f32 	%f306, %f301, %f226, %f302;
	fma.rn.f32 	%f307, %f301, %f229, %f304;
	ld.shared.v2.f32 	{%f308, %f309}, [%r101+1320];
	fma.rn.f32 	%f310, %f308, %f227, %f290;
	fma.rn.f32 	%f311, %f309, %f227, %f296;
	fma.rn.f32 	%f312, %f309, %f228, %f310;
	ld.shared.v4.f32 	{%f313, %f314, %f315, %f316}, [%r101+1328];
	fma.rn.f32 	%f317, %f313, %f227, %f303;
	fma.rn.f32 	%f318, %f313, %f228, %f311;
	fma.rn.f32 	%f319, %f313, %f229, %f312;
	fma.rn.f32 	%f320, %f314, %f227, %f306;
	fma.rn.f32 	%f321, %f314, %f228, %f317;
	fma.rn.f32 	%f322, %f314, %f229, %f318;
	fma.rn.f32 	%f323, %f315, %f228, %f320;
	fma.rn.f32 	%f324, %f315, %f229, %f321;
	fma.rn.f32 	%f325, %f316, %f229, %f323;
	add.s32 	%r120, %r94, 2592;
	mul.wide.u32 	%rd56, %r120, 4;
	add.s64 	%rd57, %rd9, %rd56;
	ld.global.nc.f32 	%f326, [%rd57];
	ld.global.nc.f32 	%f327, [%rd57+384];
	ld.global.nc.f32 	%f328, [%rd57+768];
	add.s32 	%r121, %r94, 2880;
	mul.wide.u32 	%rd58, %r121, 4;
	add.s64 	%rd59, %rd9, %rd58;
	ld.global.nc.f32 	%f329, [%rd59];
	add.s32 	%r122, %r94, 2976;
	mul.wide.u32 	%rd60, %r122, 4;
	add.s64 	%rd61, %rd9, %rd60;
	ld.global.nc.f32 	%f330, [%rd61];
	add.s32 	%r123, %r94, 3072;
	mul.wide.u32 	%rd62, %r123, 4;
	add.s64 	%rd63, %rd9, %rd62;
	ld.global.nc.f32 	%f331, [%rd63];
	add.s32 	%r124, %r94, 3168;
	mul.wide.u32 	%rd64, %r124, 4;
	add.s64 	%rd65, %rd9, %rd64;
	ld.global.nc.f32 	%f332, [%rd65];
	add.s32 	%r125, %r94, 3264;
	mul.wide.u32 	%rd66, %r125, 4;
	add.s64 	%rd67, %rd9, %rd66;
	ld.global.nc.f32 	%f333, [%rd67];
	add.s32 	%r126, %r94, 3360;
	mul.wide.u32 	%rd68, %r126, 4;
	add.s64 	%rd69, %rd9, %rd68;
	ld.global.nc.f32 	%f334, [%rd69];
	ld.shared.v4.f32 	{%f335, %f336, %f337, %f338}, [%r101+1440];
	fma.rn.f32 	%f339, %f335, %f326, %f293;
	fma.rn.f32 	%f340, %f336, %f326, %f299;
	fma.rn.f32 	%f341, %f336, %f327, %f339;
	fma.rn.f32 	%f342, %f337, %f326, %f305;
	fma.rn.f32 	%f343, %f337, %f327, %f340;
	fma.rn.f32 	%f344, %f337, %f328, %f341;
	fma.rn.f32 	%f345, %f338, %f326, %f307;
	fma.rn.f32 	%f346, %f338, %f327, %f342;
	fma.rn.f32 	%f347, %f338, %f328, %f343;
	ld.shared.v2.f32 	{%f348, %f349}, [%r101+1456];
	fma.rn.f32 	%f350, %f348, %f327, %f345;
	fma.rn.f32 	%f351, %f348, %f328, %f346;
	fma.rn.f32 	%f352, %f349, %f328, %f350;
	ld.shared.v2.f32 	{%f353, %f354}, [%r101+1560];
	fma.rn.f32 	%f355, %f353, %f326, %f319;
	fma.rn.f32 	%f356, %f353, %f329, %f344;
	fma.rn.f32 	%f357, %f354, %f326, %f322;
	fma.rn.f32 	%f358, %f354, %f327, %f355;
	fma.rn.f32 	%f359, %f354, %f329, %f347;
	fma.rn.f32 	%f360, %f354, %f330, %f356;
	ld.shared.v4.f32 	{%f361, %f362, %f363, %f364}, [%r101+1568];
	fma.rn.f32 	%f365, %f361, %f326, %f324;
	fma.rn.f32 	%f366, %f361, %f327, %f357;
	fma.rn.f32 	%f367, %f361, %f328, %f358;
	fma.rn.f32 	%f368, %f361, %f329, %f351;
	fma.rn.f32 	%f369, %f361, %f330, %f359;
	fma.rn.f32 	%f370, %f361, %f331, %f360;
	fma.rn.f32 	%f371, %f362, %f326, %f325;
	fma.rn.f32 	%f372, %f362, %f327, %f365;
	fma.rn.f32 	%f373, %f362, %f328, %f366;
	fma.rn.f32 	%f374, %f362, %f329, %f352;
	fma.rn.f32 	%f375, %f362, %f330, %f368;
	fma.rn.f32 	%f376, %f362, %f331, %f369;
	fma.rn.f32 	%f377, %f363, %f327, %f371;
	fma.rn.f32 	%f378, %f363, %f328, %f372;
	fma.rn.f32 	%f379, %f363, %f330, %f374;
	fma.rn.f32 	%f380, %f363, %f331, %f375;
	fma.rn.f32 	%f381, %f364, %f328, %f377;
	fma.rn.f32 	%f382, %f364, %f331, %f379;
	ld.shared.v4.f32 	{%f383, %f384, %f385, %f386}, [%r101+1680];
	fma.rn.f32 	%f387, %f383, %f329, %f367;
	fma.rn.f32 	%f388, %f383, %f332, %f370;
	fma.rn.f32 	%f389, %f384, %f329, %f373;
	fma.rn.f32 	%f390, %f384, %f330, %f387;
	fma.rn.f32 	%f391, %f384, %f332, %f376;
	fma.rn.f32 	%f392, %f384, %f333, %f388;
	fma.rn.f32 	%f393, %f385, %f329, %f378;
	fma.rn.f32 	%f394, %f385, %f330, %f389;
	fma.rn.f32 	%f395, %f385, %f331, %f390;
	fma.rn.f32 	%f396, %f385, %f332, %f380;
	fma.rn.f32 	%f397, %f385, %f333, %f391;
	fma.rn.f32 	%f398, %f385, %f334, %f392;
	fma.rn.f32 	%f399, %f386, %f329, %f381;
	fma.rn.f32 	%f400, %f386, %f330, %f393;
	fma.rn.f32 	%f401, %f386, %f331, %f394;
	fma.rn.f32 	%f402, %f386, %f332, %f382;
	fma.rn.f32 	%f403, %f386, %f333, %f396;
	fma.rn.f32 	%f404, %f386, %f334, %f397;
	ld.shared.v2.f32 	{%f405, %f406}, [%r101+1696];
	fma.rn.f32 	%f407, %f405, %f330, %f399;
	fma.rn.f32 	%f408, %f405, %f331, %f400;
	fma.rn.f32 	%f409, %f405, %f333, %f402;
	fma.rn.f32 	%f410, %f405, %f334, %f403;
	fma.rn.f32 	%f411, %f406, %f331, %f407;
	fma.rn.f32 	%f412, %f406, %f334, %f409;
	ld.shared.v2.f32 	{%f413, %f414}, [%r101+1800];
	fma.rn.f32 	%f415, %f413, %f332, %f395;
	fma.rn.f32 	%f416, %f414, %f332, %f401;
	fma.rn.f32 	%f417, %f414, %f333, %f415;
	ld.shared.v4.f32 	{%f418, %f419, %f420, %f421}, [%r101+1808];
	fma.rn.f32 	%f422, %f418, %f332, %f408;
	fma.rn.f32 	%f423, %f418, %f333, %f416;
	fma.rn.f32 	%f424, %f418, %f334, %f417;
	fma.rn.f32 	%f425, %f419, %f332, %f411;
	fma.rn.f32 	%f426, %f419, %f333, %f422;
	fma.rn.f32 	%f427, %f419, %f334, %f423;
	fma.rn.f32 	%f428, %f420, %f333, %f425;
	fma.rn.f32 	%f429, %f420, %f334, %f426;
	fma.rn.f32 	%f430, %f421, %f334, %f428;
	add.s32 	%r127, %r94, 3456;
	mul.wide.u32 	%rd70, %r127, 4;
	add.s64 	%rd71, %rd9, %rd70;
	ld.global.nc.f32 	%f431, [%rd71];
	add.s32 	%r128, %r94, 3552;
	mul.wide.u32 	%rd72, %r128, 4;
	add.s64 	%rd73, %rd9, %rd72;
	ld.global.nc.f32 	%f432, [%rd73];
	add.s32 	%r129, %r94, 3648;
	mul.wide.u32 	%rd74, %r129, 4;
	add.s64 	%rd75, %rd9, %rd74;
	ld.global.nc.f32 	%f433, [%rd75];
	add.s32 	%r130, %r94, 3744;
	mul.wide.u32 	%rd76, %r130, 4;
	add.s64 	%rd77, %rd9, %rd76;
	ld.global.nc.f32 	%f434, [%rd77];
	add.s32 	%r131, %r94, 3840;
	mul.wide.u32 	%rd78, %r131, 4;
	add.s64 	%rd79, %rd9, %rd78;
	ld.global.nc.f32 	%f435, [%rd79];
	add.s32 	%r132, %r94, 3936;
	mul.wide.u32 	%rd80, %r132, 4;
	add.s64 	%rd81, %rd9, %rd80;
	ld.global.nc.f32 	%f436, [%rd81];
	add.s32 	%r133, %r94, 4032;
	mul.wide.u32 	%rd82, %r133, 4;
	add.s64 	%rd83, %rd9, %rd82;
	ld.global.nc.f32 	%f437, [%rd83];
	add.s32 	%r134, %r94, 4128;
	mul.wide.u32 	%rd84, %r134, 4;
	add.s64 	%rd85, %rd9, %rd84;
	ld.global.nc.f32 	%f438, [%rd85];
	add.s32 	%r135, %r94, 4224;
	mul.wide.u32 	%rd86, %r135, 4;
	add.s64 	%rd87, %rd9, %rd86;
	ld.global.nc.f32 	%f439, [%rd87];
	ld.shared.v4.f32 	{%f440, %f441, %f442, %f443}, [%r101+1920];
	fma.rn.f32 	%f444, %f440, %f431, %f398;
	fma.rn.f32 	%f445, %f441, %f431, %f404;
	fma.rn.f32 	%f446, %f441, %f432, %f444;
	fma.rn.f32 	%f447, %f442, %f431, %f410;
	fma.rn.f32 	%f448, %f442, %f432, %f445;
	fma.rn.f32 	%f449, %f442, %f433, %f446;
	fma.rn.f32 	%f450, %f443, %f431, %f412;
	fma.rn.f32 	%f451, %f443, %f432, %f447;
	fma.rn.f32 	%f452, %f443, %f433, %f448;
	ld.shared.v2.f32 	{%f453, %f454}, [%r101+1936];
	fma.rn.f32 	%f455, %f453, %f432, %f450;
	fma.rn.f32 	%f456, %f453, %f433, %f451;
	fma.rn.f32 	%f457, %f454, %f433, %f455;
	ld.shared.v2.f32 	{%f458, %f459}, [%r101+2040];
	fma.rn.f32 	%f460, %f458, %f431, %f424;
	fma.rn.f32 	%f461, %f458, %f434, %f449;
	fma.rn.f32 	%f462, %f459, %f431, %f427;
	fma.rn.f32 	%f463, %f459, %f432, %f460;
	fma.rn.f32 	%f464, %f459, %f434, %f452;
	fma.rn.f32 	%f465, %f459, %f435, %f461;
	ld.shared.v4.f32 	{%f466, %f467, %f468, %f469}, [%r101+2048];
	fma.rn.f32 	%f470, %f466, %f431, %f429;
	fma.rn.f32 	%f471, %f466, %f432, %f462;
	fma.rn.f32 	%f472, %f466, %f433, %f463;
	fma.rn.f32 	%f473, %f466, %f434, %f456;
	fma.rn.f32 	%f474, %f466, %f435, %f464;
	fma.rn.f32 	%f475, %f466, %f436, %f465;
	fma.rn.f32 	%f476, %f467, %f431, %f430;
	fma.rn.f32 	%f477, %f467, %f432, %f470;
	fma.rn.f32 	%f478, %f467, %f433, %f471;
	fma.rn.f32 	%f479, %f467, %f434, %f457;
	fma.rn.f32 	%f480, %f467, %f435, %f473;
	fma.rn.f32 	%f481, %f467, %f436, %f474;
	fma.rn.f32 	%f482, %f468, %f432, %f476;
	fma.rn.f32 	%f483, %f468, %f433, %f477;
	fma.rn.f32 	%f484, %f468, %f435, %f479;
	fma.rn.f32 	%f485, %f468, %f436, %f480;
	fma.rn.f32 	%f486, %f469, %f433, %f482;
	fma.rn.f32 	%f487, %f469, %f436, %f484;
	ld.shared.v4.f32 	{%f488, %f489, %f490, %f491}, [%r101+2160];
	fma.rn.f32 	%f492, %f488, %f434, %f472;
	fma.rn.f32 	%f493, %f488, %f437, %f475;
	fma.rn.f32 	%f494, %f489, %f434, %f478;
	fma.rn.f32 	%f495, %f489, %f435, %f492;
	fma.rn.f32 	%f496, %f489, %f437, %f481;
	fma.rn.f32 	%f497, %f489, %f438, %f493;
	fma.rn.f32 	%f498, %f490, %f434, %f483;
	fma.rn.f32 	%f499, %f490, %f435, %f494;
	fma.rn.f32 	%f500, %f490, %f436, %f495;
	fma.rn.f32 	%f501, %f490, %f437, %f485;
	fma.rn.f32 	%f502, %f490, %f438, %f496;
	fma.rn.f32 	%f503, %f490, %f439, %f497;
	fma.rn.f32 	%f504, %f491, %f434, %f486;
	fma.rn.f32 	%f505, %f491, %f435, %f498;
	fma.rn.f32 	%f506, %f491, %f436, %f499;
	fma.rn.f32 	%f507, %f491, %f437, %f487;
	fma.rn.f32 	%f508, %f491, %f438, %f501;
	fma.rn.f32 	%f509, %f491, %f439, %f502;
	ld.shared.v2.f32 	{%f510, %f511}, [%r101+2176];
	fma.rn.f32 	%f512, %f510, %f435, %f504;
	fma.rn.f32 	%f513, %f510, %f436, %f505;
	fma.rn.f32 	%f514, %f510, %f438, %f507;
	fma.rn.f32 	%f515, %f510, %f439, %f508;
	fma.rn.f32 	%f516, %f511, %f436, %f512;
	fma.rn.f32 	%f517, %f511, %f439, %f514;
	ld.shared.v2.f32 	{%f518, %f519}, [%r101+2280];
	fma.rn.f32 	%f520, %f518, %f437, %f500;
	fma.rn.f32 	%f521, %f519, %f437, %f506;
	fma.rn.f32 	%f522, %f519, %f438, %f520;
	ld.shared.v4.f32 	{%f523, %f524, %f525, %f526}, [%r101+2288];
	fma.rn.f32 	%f527, %f523, %f437, %f513;
	fma.rn.f32 	%f528, %f523, %f438, %f521;
	fma.rn.f32 	%f529, %f523, %f439, %f522;
	fma.rn.f32 	%f530, %f524, %f437, %f516;
	fma.rn.f32 	%f531, %f524, %f438, %f527;
	fma.rn.f32 	%f532, %f524, %f439, %f528;
	fma.rn.f32 	%f533, %f525, %f438, %f530;
	fma.rn.f32 	%f534, %f525, %f439, %f531;
	fma.rn.f32 	%f535, %f526, %f439, %f533;
	add.s32 	%r136, %r94, 4320;
	mul.wide.u32 	%rd88, %r136, 4;
	add.s64 	%rd89, %rd9, %rd88;
	ld.global.nc.f32 	%f536, [%rd89];
	add.s32 	%r137, %r94, 4416;
	mul.wide.u32 	%rd90, %r137, 4;
	add.s64 	%rd91, %rd9, %rd90;
	ld.global.nc.f32 	%f537, [%rd91];
	add.s32 	%r138, %r94, 4512;
	mul.wide.u32 	%rd92, %r138, 4;
	add.s64 	%rd93, %rd9, %rd92;
	ld.global.nc.f32 	%f538, [%rd93];
	add.s32 	%r139, %r94, 4608;
	mul.wide.u32 	%rd94, %r139, 4;
	add.s64 	%rd95, %rd9, %rd94;
	ld.global.nc.f32 	%f539, [%rd95];
	add.s32 	%r140, %r94, 4704;
	mul.wide.u32 	%rd96, %r140, 4;
	add.s64 	%rd97, %rd9, %rd96;
	ld.global.nc.f32 	%f540, [%rd97];
	add.s32 	%r141, %r94, 4800;
	mul.wide.u32 	%rd98, %r141, 4;
	add.s64 	%rd99, %rd9, %rd98;
	ld.global.nc.f32 	%f541, [%rd99];
	add.s32 	%r142, %r94, 4896;
	mul.wide.u32 	%rd100, %r142, 4;
	add.s64 	%rd101, %rd9, %rd100;
	ld.global.nc.f32 	%f542, [%rd101];
	add.s32 	%r143, %r94, 4992;
	mul.wide.u32 	%rd102, %r143, 4;
	add.s64 	%rd103, %rd9, %rd102;
	ld.global.nc.f32 	%f543, [%rd103];
	add.s32 	%r144, %r94, 5088;
	mul.wide.u32 	%rd104, %r144, 4;
	add.s64 	%rd105, %rd9, %rd104;
	ld.global.nc.f32 	%f544, [%rd105];
	ld.shared.v4.f32 	{%f545, %f546, %f547, %f548}, [%r101+2400];
	fma.rn.f32 	%f549, %f545, %f536, %f503;
	fma.rn.f32 	%f550, %f546, %f536, %f509;
	fma.rn.f32 	%f551, %f546, %f537, %f549;
	fma.rn.f32 	%f552, %f547, %f536, %f515;
	fma.rn.f32 	%f553, %f547, %f537, %f550;
	fma.rn.f32 	%f554, %f547, %f538, %f551;
	fma.rn.f32 	%f555, %f548, %f536, %f517;
	fma.rn.f32 	%f556, %f548, %f537, %f552;
	fma.rn.f32 	%f557, %f548, %f538, %f553;
	ld.shared.v2.f32 	{%f558, %f559}, [%r101+2416];
	fma.rn.f32 	%f560, %f558, %f537, %f555;
	fma.rn.f32 	%f561, %f558, %f538, %f556;
	fma.rn.f32 	%f562, %f559, %f538, %f560;
	ld.shared.v2.f32 	{%f563, %f564}, [%r101+2520];
	fma.rn.f32 	%f565, %f563, %f536, %f529;
	fma.rn.f32 	%f566, %f563, %f539, %f554;
	fma.rn.f32 	%f567, %f564, %f536, %f532;
	fma.rn.f32 	%f568, %f564, %f537, %f565;
	fma.rn.f32 	%f569, %f564, %f539, %f557;
	fma.rn.f32 	%f570, %f564, %f540, %f566;
	ld.shared.v4.f32 	{%f571, %f572, %f573, %f574}, [%r101+2528];
	fma.rn.f32 	%f575, %f571, %f536, %f534;
	fma.rn.f32 	%f576, %f571, %f537, %f567;
	fma.rn.f32 	%f577, %f571, %f538, %f568;
	fma.rn.f32 	%f578, %f571, %f539, %f561;
	fma.rn.f32 	%f579, %f571, %f540, %f569;
	fma.rn.f32 	%f580, %f571, %f541, %f570;
	fma.rn.f32 	%f581, %f572, %f536, %f535;
	fma.rn.f32 	%f582, %f572, %f537, %f575;
	fma.rn.f32 	%f583, %f572, %f538, %f576;
	fma.rn.f32 	%f584, %f572, %f539, %f562;
	fma.rn.f32 	%f585, %f572, %f540, %f578;
	fma.rn.f32 	%f586, %f572, %f541, %f579;
	fma.rn.f32 	%f587, %f573, %f537, %f581;
	fma.rn.f32 	%f588, %f573, %f538, %f582;
	fma.rn.f32 	%f589, %f573, %f540, %f584;
	fma.rn.f32 	%f590, %f573, %f541, %f585;
	fma.rn.f32 	%f591, %f574, %f538, %f587;
	fma.rn.f32 	%f592, %f574, %f541, %f589;
	ld.shared.v4.f32 	{%f593, %f594, %f595, %f596}, [%r101+2640];
	fma.rn.f32 	%f597, %f593, %f539, %f577;
	fma.rn.f32 	%f598, %f593, %f542, %f580;
	fma.rn.f32 	%f599, %f594, %f539, %f583;
	fma.rn.f32 	%f600, %f594, %f540, %f597;
	fma.rn.f32 	%f601, %f594, %f542, %f586;
	fma.rn.f32 	%f602, %f594, %f543, %f598;
	fma.rn.f32 	%f603, %f595, %f539, %f588;
	fma.rn.f32 	%f604, %f595, %f540, %f599;
	fma.rn.f32 	%f605, %f595, %f541, %f600;
	fma.rn.f32 	%f606, %f595, %f542, %f590;
	fma.rn.f32 	%f607, %f595, %f543, %f601;
	fma.rn.f32 	%f608, %f595, %f544, %f602;
	fma.rn.f32 	%f609, %f596, %f539, %f591;
	fma.rn.f32 	%f610, %f596, %f540, %f603;
	fma.rn.f32 	%f611, %f596, %f541, %f604;
	fma.rn.f32 	%f612, %f596, %f542, %f592;
	fma.rn.f32 	%f613, %f596, %f543, %f606;
	fma.rn.f32 	%f614, %f596, %f544, %f607;
	ld.shared.v2.f32 	{%f615, %f616}, [%r101+2656];
	fma.rn.f32 	%f617, %f615, %f540, %f609;
	fma.rn.f32 	%f618, %f615, %f541, %f610;
	fma.rn.f32 	%f619, %f615, %f543, %f612;
	fma.rn.f32 	%f620, %f615, %f544, %f613;
	fma.rn.f32 	%f621, %f616, %f541, %f617;
	fma.rn.f32 	%f622, %f616, %f544, %f619;
	ld.shared.v2.f32 	{%f623, %f624}, [%r101+2760];
	fma.rn.f32 	%f625, %f623, %f542, %f605;
	fma.rn.f32 	%f626, %f624, %f542, %f611;
	fma.rn.f32 	%f627, %f624, %f543, %f625;
	ld.shared.v4.f32 	{%f628, %f629, %f630, %f631}, [%r101+2768];
	fma.rn.f32 	%f632, %f628, %f542, %f618;
	fma.rn.f32 	%f633, %f628, %f543, %f626;
	fma.rn.f32 	%f634, %f628, %f544, %f627;
	fma.rn.f32 	%f635, %f629, %f542, %f621;
	fma.rn.f32 	%f636, %f629, %f543, %f632;
	fma.rn.f32 	%f637, %f629, %f544, %f633;
	fma.rn.f32 	%f638, %f630, %f543, %f635;
	fma.rn.f32 	%f639, %f630, %f544, %f636;
	fma.rn.f32 	%f640, %f631, %f544, %f638;
	add.s32 	%r145, %r94, 5184;
	mul.wide.u32 	%rd106, %r145, 4;
	add.s64 	%rd107, %rd9, %rd106;
	ld.global.nc.f32 	%f641, [%rd107];
	ld.global.nc.f32 	%f642, [%rd107+384];
	ld.global.nc.f32 	%f643, [%rd107+768];
	add.s32 	%r146, %r94, 5472;
	mul.wide.u32 	%rd108, %r146, 4;
	add.s64 	%rd109, %rd9, %rd108;
	ld.global.nc.f32 	%f644, [%rd109];
	add.s32 	%r147, %r94, 5568;
	mul.wide.u32 	%rd110, %r147, 4;
	add.s64 	%rd111, %rd9, %rd110;
	ld.global.nc.f32 	%f645, [%rd111];
	add.s32 	%r148, %r94, 5664;
	mul.wide.u32 	%rd112, %r148, 4;
	add.s64 	%rd113, %rd9, %rd112;
	ld.global.nc.f32 	%f646, [%rd113];
	add.s32 	%r149, %r94, 5760;
	mul.wide.u32 	%rd114, %r149, 4;
	add.s64 	%rd115, %rd9, %rd114;
	ld.global.nc.f32 	%f647, [%rd115];
	add.s32 	%r150, %r94, 5856;
	mul.wide.u32 	%rd116, %r150, 4;
	add.s64 	%rd117, %rd9, %rd116;
	ld.global.nc.f32 	%f648, [%rd117];
	add.s32 	%r151, %r94, 5952;
	mul.wide.u32 	%rd118, %r151, 4;
	add.s64 	%rd119, %rd9, %rd118;
	ld.global.nc.f32 	%f649, [%rd119];
	ld.shared.v4.f32 	{%f650, %f651, %f652, %f653}, [%r101+2880];
	fma.rn.f32 	%f654, %f650, %f641, %f608;
	fma.rn.f32 	%f655, %f651, %f641, %f614;
	fma.rn.f32 	%f656, %f651, %f642, %f654;
	fma.rn.f32 	%f657, %f652, %f641, %f620;
	fma.rn.f32 	%f658, %f652, %f642, %f655;
	fma.rn.f32 	%f659, %f652, %f643, %f656;
	fma.rn.f32 	%f660, %f653, %f641, %f622;
	fma.rn.f32 	%f661, %f653, %f642, %f657;
	fma.rn.f32 	%f662, %f653, %f643, %f658;
	ld.shared.v2.f32 	{%f663, %f664}, [%r101+2896];
	fma.rn.f32 	%f665, %f663, %f642, %f660;
	fma.rn.f32 	%f666, %f663, %f643, %f661;
	fma.rn.f32 	%f667, %f664, %f643, %f665;
	ld.shared.v2.f32 	{%f668, %f669}, [%r101+3000];
	fma.rn.f32 	%f670, %f668, %f641, %f634;
	fma.rn.f32 	%f671, %f668, %f644, %f659;
	fma.rn.f32 	%f672, %f669, %f641, %f637;
	fma.rn.f32 	%f673, %f669, %f642, %f670;
	fma.rn.f32 	%f674, %f669, %f644, %f662;
	fma.rn.f32 	%f675, %f669, %f645, %f671;
	ld.shared.v4.f32 	{%f676, %f677, %f678, %f679}, [%r101+3008];
	fma.rn.f32 	%f680, %f676, %f641, %f639;
	fma.rn.f32 	%f681, %f676, %f642, %f672;
	fma.rn.f32 	%f682, %f676, %f643, %f673;
	fma.rn.f32 	%f683, %f676, %f644, %f666;
	fma.rn.f32 	%f684, %f676, %f645, %f674;
	fma.rn.f32 	%f685, %f676, %f646, %f675;
	fma.rn.f32 	%f686, %f677, %f641, %f640;
	fma.rn.f32 	%f687, %f677, %f642, %f680;
	fma.rn.f32 	%f688, %f677, %f643, %f681;
	fma.rn.f32 	%f689, %f677, %f644, %f667;
	fma.rn.f32 	%f690, %f677, %f645, %f683;
	fma.rn.f32 	%f691, %f677, %f646, %f684;
	fma.rn.f32 	%f692, %f678, %f642, %f686;
	fma.rn.f32 	%f693, %f678, %f643, %f687;
	fma.rn.f32 	%f694, %f678, %f645, %f689;
	fma.rn.f32 	%f695, %f678, %f646, %f690;
	fma.rn.f32 	%f696, %f679, %f643, %f692;
	fma.rn.f32 	%f697, %f679, %f646, %f694;
	ld.shared.v4.f32 	{%f698, %f699, %f700, %f701}, [%r101+3120];
	fma.rn.f32 	%f702, %f698, %f644, %f682;
	fma.rn.f32 	%f703, %f698, %f647, %f685;
	fma.rn.f32 	%f704, %f699, %f644, %f688;
	fma.rn.f32 	%f705, %f699, %f645, %f702;
	fma.rn.f32 	%f706, %f699, %f647, %f691;
	fma.rn.f32 	%f707, %f699, %f648, %f703;
	fma.rn.f32 	%f708, %f700, %f644, %f693;
	fma.rn.f32 	%f709, %f700, %f645, %f704;
	fma.rn.f32 	%f710, %f700, %f646, %f705;
	fma.rn.f32 	%f711, %f700, %f647, %f695;
	fma.rn.f32 	%f712, %f700, %f648, %f706;
	fma.rn.f32 	%f713, %f700, %f649, %f707;
	fma.rn.f32 	%f714, %f701, %f644, %f696;
	fma.rn.f32 	%f715, %f701, %f645, %f708;
	fma.rn.f32 	%f716, %f701, %f646, %f709;
	fma.rn.f32 	%f717, %f701, %f647, %f697;
	fma.rn.f32 	%f718, %f701, %f648, %f711;
	fma.rn.f32 	%f719, %f701, %f649, %f712;
	ld.shared.v2.f32 	{%f720, %f721}, [%r101+3136];
	fma.rn.f32 	%f722, %f720, %f645, %f714;
	fma.rn.f32 	%f723, %f720, %f646, %f715;
	fma.rn.f32 	%f724, %f720, %f648, %f717;
	fma.rn.f32 	%f725, %f720, %f649, %f718;
	fma.rn.f32 	%f726, %f721, %f646, %f722;
	fma.rn.f32 	%f727, %f721, %f649, %f724;
	ld.shared.v2.f32 	{%f728, %f729}, [%r101+3240];
	fma.rn.f32 	%f730, %f728, %f647, %f710;
	fma.rn.f32 	%f731, %f729, %f647, %f716;
	fma.rn.f32 	%f732, %f729, %f648, %f730;
	ld.shared.v4.f32 	{%f733, %f734, %f735, %f736}, [%r101+3248];
	fma.rn.f32 	%f737, %f733, %f647, %f723;
	fma.rn.f32 	%f738, %f733, %f648, %f731;
	fma.rn.f32 	%f739, %f733, %f649, %f732;
	fma.rn.f32 	%f740, %f734, %f647, %f726;
	fma.rn.f32 	%f741, %f734, %f648, %f737;
	fma.rn.f32 	%f742, %f734, %f649, %f738;
	fma.rn.f32 	%f743, %f735, %f648, %f740;
	fma.rn.f32 	%f744, %f735, %f649, %f741;
	fma.rn.f32 	%f745, %f736, %f649, %f743;
	add.s32 	%r152, %r94, 6048;
	mul.wide.u32 	%rd120, %r152, 4;
	add.s64 	%rd121, %rd9, %rd120;
	ld.global.nc.f32 	%f746, [%rd121];
	add.s32 	%r153, %r94, 6144;
	mul.wide.u32 	%rd122, %r153, 4;
	add.s64 	%rd123, %rd9, %rd122;
	ld.global.nc.f32 	%f747, [%rd123];
	add.s32 	%r154, %r94, 6240;
	mul.wide.u32 	%rd124, %r154, 4;
	add.s64 	%rd125, %rd9, %rd124;
	ld.global.nc.f32 	%f748, [%rd125];
	add.s32 	%r155, %r94, 6336;
	mul.wide.u32 	%rd126, %r155, 4;
	add.s64 	%rd127, %rd9, %rd126;
	ld.global.nc.f32 	%f749, [%rd127];
	add.s32 	%r156, %r94, 6432;
	mul.wide.u32 	%rd128, %r156, 4;
	add.s64 	%rd129, %rd9, %rd128;
	ld.global.nc.f32 	%f750, [%rd129];
	add.s32 	%r157, %r94, 6528;
	mul.wide.u32 	%rd130, %r157, 4;
	add.s64 	%rd131, %rd9, %rd130;
	ld.global.nc.f32 	%f751, [%rd131];
	add.s32 	%r158, %r94, 6624;
	mul.wide.u32 	%rd132, %r158, 4;
	add.s64 	%rd133, %rd9, %rd132;
	ld.global.nc.f32 	%f752, [%rd133];
	add.s32 	%r159, %r94, 6720;
	mul.wide.u32 	%rd134, %r159, 4;
	add.s64 	%rd135, %rd9, %rd134;
	ld.global.nc.f32 	%f753, [%rd135];
	add.s32 	%r160, %r94, 6816;
	mul.wide.u32 	%rd136, %r160, 4;
	add.s64 	%rd137, %rd9, %rd136;
	ld.global.nc.f32 	%f754, [%rd137];
	ld.shared.v4.f32 	{%f755, %f756, %f757, %f758}, [%r101+3360];
	fma.rn.f32 	%f759, %f755, %f746, %f713;
	fma.rn.f32 	%f760, %f756, %f746, %f719;
	fma.rn.f32 	%f761, %f756, %f747, %f759;
	fma.rn.f32 	%f762, %f757, %f746, %f725;
	fma.rn.f32 	%f763, %f757, %f747, %f760;
	fma.rn.f32 	%f764, %f757, %f748, %f761;
	fma.rn.f32 	%f765, %f758, %f746, %f727;
	fma.rn.f32 	%f766, %f758, %f747, %f762;
	fma.rn.f32 	%f767, %f758, %f748, %f763;
	ld.shared.v2.f32 	{%f768, %f769}, [%r101+3376];
	fma.rn.f32 	%f770, %f768, %f747, %f765;
	fma.rn.f32 	%f771, %f768, %f748, %f766;
	fma.rn.f32 	%f772, %f769, %f748, %f770;
	ld.shared.v2.f32 	{%f773, %f774}, [%r101+3480];
	fma.rn.f32 	%f775, %f773, %f746, %f739;
	fma.rn.f32 	%f776, %f773, %f749, %f764;
	fma.rn.f32 	%f777, %f774, %f746, %f742;
	fma.rn.f32 	%f778, %f774, %f747, %f775;
	fma.rn.f32 	%f779, %f774, %f749, %f767;
	fma.rn.f32 	%f780, %f774, %f750, %f776;
	ld.shared.v4.f32 	{%f781, %f782, %f783, %f784}, [%r101+3488];
	fma.rn.f32 	%f785, %f781, %f746, %f744;
	fma.rn.f32 	%f786, %f781, %f747, %f777;
	fma.rn.f32 	%f787, %f781, %f748, %f778;
	fma.rn.f32 	%f788, %f781, %f749, %f771;
	fma.rn.f32 	%f789, %f781, %f750, %f779;
	fma.rn.f32 	%f790, %f781, %f751, %f780;
	fma.rn.f32 	%f791, %f782, %f746, %f745;
	fma.rn.f32 	%f792, %f782, %f747, %f785;
	fma.rn.f32 	%f793, %f782, %f748, %f786;
	fma.rn.f32 	%f794, %f782, %f749, %f772;
	fma.rn.f32 	%f795, %f782, %f750, %f788;
	fma.rn.f32 	%f796, %f782, %f751, %f789;
	fma.rn.f32 	%f797, %f783, %f747, %f791;
	fma.rn.f32 	%f798, %f783, %f748, %f792;
	fma.rn.f32 	%f799, %f783, %f750, %f794;
	fma.rn.f32 	%f800, %f783, %f751, %f795;
	fma.rn.f32 	%f801, %f784, %f748, %f797;
	fma.rn.f32 	%f802, %f784, %f751, %f799;
	ld.shared.v4.f32 	{%f803, %f804, %f805, %f806}, [%r101+3600];
	fma.rn.f32 	%f807, %f803, %f749, %f787;
	fma.rn.f32 	%f808, %f803, %f752, %f790;
	fma.rn.f32 	%f809, %f804, %f749, %f793;
	fma.rn.f32 	%f810, %f804, %f750, %f807;
	fma.rn.f32 	%f811, %f804, %f752, %f796;
	fma.rn.f32 	%f812, %f804, %f753, %f808;
	fma.rn.f32 	%f813, %f805, %f749, %f798;
	fma.rn.f32 	%f814, %f805, %f750, %f809;
	fma.rn.f32 	%f815, %f805, %f751, %f810;
	fma.rn.f32 	%f816, %f805, %f752, %f800;
	fma.rn.f32 	%f817, %f805, %f753, %f811;
	fma.rn.f32 	%f818, %f805, %f754, %f812;
	fma.rn.f32 	%f819, %f806, %f749, %f801;
	fma.rn.f32 	%f820, %f806, %f750, %f813;
	fma.rn.f32 	%f821, %f806, %f751, %f814;
	fma.rn.f32 	%f822, %f806, %f752, %f802;
	fma.rn.f32 	%f823, %f806, %f753, %f816;
	fma.rn.f32 	%f824, %f806, %f754, %f817;
	ld.shared.v2.f32 	{%f825, %f826}, [%r101+3616];
	fma.rn.f32 	%f827, %f825, %f750, %f819;
	fma.rn.f32 	%f828, %f825, %f751, %f820;
	fma.rn.f32 	%f829, %f825, %f753, %f822;
	fma.rn.f32 	%f830, %f825, %f754, %f823;
	fma.rn.f32 	%f831, %f826, %f751, %f827;
	fma.rn.f32 	%f832, %f826, %f754, %f829;
	ld.shared.v2.f32 	{%f833, %f834}, [%r101+3720];
	fma.rn.f32 	%f835, %f833, %f752, %f815;
	fma.rn.f32 	%f836, %f834, %f752, %f821;
	fma.rn.f32 	%f837, %f834, %f753, %f835;
	ld.shared.v4.f32 	{%f838, %f839, %f840, %f841}, [%r101+3728];
	fma.rn.f32 	%f842, %f838, %f752, %f828;
	fma.rn.f32 	%f843, %f838, %f753, %f836;
	fma.rn.f32 	%f844, %f838, %f754, %f837;
	fma.rn.f32 	%f845, %f839, %f752, %f831;
	fma.rn.f32 	%f846, %f839, %f753, %f842;
	fma.rn.f32 	%f847, %f839, %f754, %f843;
	fma.rn.f32 	%f848, %f840, %f753, %f845;
	fma.rn.f32 	%f849, %f840, %f754, %f846;
	fma.rn.f32 	%f850, %f841, %f754, %f848;
	add.s32 	%r161, %r94, 6912;
	mul.wide.u32 	%rd138, %r161, 4;
	add.s64 	%rd139, %rd9, %rd138;
	ld.global.nc.f32 	%f851, [%rd139];
	ld.global.nc.f32 	%f852, [%rd139+384];
	add.s32 	%r162, %r94, 7104;
	mul.wide.u32 	%rd140, %r162, 4;
	add.s64 	%rd141, %rd9, %rd140;
	ld.global.nc.f32 	%f853, [%rd141];
	add.s32 	%r163, %r94, 7200;
	mul.wide.u32 	%rd142, %r163, 4;
	add.s64 	%rd143, %rd9, %rd142;
	ld.global.nc.f32 	%f854, [%rd143];
	add.s32 	%r164, %r94, 7296;
	mul.wide.u32 	%rd144, %r164, 4;
	add.s64 	%rd145, %rd9, %rd144;
	ld.global.nc.f32 	%f855, [%rd145];
	add.s32 	%r165, %r94, 7392;
	mul.wide.u32 	%rd146, %r165, 4;
	add.s64 	%rd147, %rd9, %rd146;
	ld.global.nc.f32 	%f856, [%rd147];
	add.s32 	%r166, %r94, 7488;
	mul.wide.u32 	%rd148, %r166, 4;
	add.s64 	%rd149, %rd9, %rd148;
	ld.global.nc.f32 	%f857, [%rd149];
	add.s32 	%r167, %r94, 7584;
	mul.wide.u32 	%rd150, %r167, 4;
	add.s64 	%rd151, %rd9, %rd150;
	ld.global.nc.f32 	%f858, [%rd151];
	add.s32 	%r168, %r94, 7680;
	mul.wide.u32 	%rd152, %r168, 4;
	add.s64 	%rd153, %rd9, %rd152;
	ld.global.nc.f32 	%f859, [%rd153];
	ld.shared.v4.f32 	{%f860, %f861, %f862, %f863}, [%r101+3840];
	fma.rn.f32 	%f864, %f860, %f851, %f818;
	fma.rn.f32 	%f865, %f861, %f851, %f824;
	fma.rn.f32 	%f866, %f861, %f852, %f864;
	fma.rn.f32 	%f867, %f862, %f851, %f830;
	fma.rn.f32 	%f868, %f862, %f852, %f865;
	fma.rn.f32 	%f869, %f862, %f853, %f866;
	fma.rn.f32 	%f870, %f863, %f851, %f832;
	fma.rn.f32 	%f871, %f863, %f852, %f867;
	fma.rn.f32 	%f872, %f863, %f853, %f868;
	ld.shared.v2.f32 	{%f873, %f874}, [%r101+3856];
	fma.rn.f32 	%f875, %f873, %f852, %f870;
	fma.rn.f32 	%f876, %f873, %f853, %f871;
	fma.rn.f32 	%f877, %f874, %f853, %f875;
	ld.shared.v2.f32 	{%f878, %f879}, [%r101+3960];
	fma.rn.f32 	%f880, %f878, %f851, %f844;
	fma.rn.f32 	%f881, %f878, %f854, %f869;
	fma.rn.f32 	%f882, %f879, %f851, %f847;
	fma.rn.f32 	%f883, %f879, %f852, %f880;
	fma.rn.f32 	%f884, %f879, %f854, %f872;
	fma.rn.f32 	%f885, %f879, %f855, %f881;
	ld.shared.v4.f32 	{%f886, %f887, %f888, %f889}, [%r101+3968];
	fma.rn.f32 	%f890, %f886, %f851, %f849;
	fma.rn.f32 	%f891, %f886, %f852, %f882;
	fma.rn.f32 	%f892, %f886, %f853, %f883;
	fma.rn.f32 	%f893, %f886, %f854, %f876;
	fma.rn.f32 	%f894, %f886, %f855, %f884;
	fma.rn.f32 	%f895, %f886, %f856, %f885;
	fma.rn.f32 	%f896, %f887, %f851, %f850;
	fma.rn.f32 	%f897, %f887, %f852, %f890;
	fma.rn.f32 	%f898, %f887, %f853, %f891;
	fma.rn.f32 	%f899, %f887, %f854, %f877;
	fma.rn.f32 	%f900, %f887, %f855, %f893;
	fma.rn.f32 	%f901, %f887, %f856, %f894;
	fma.rn.f32 	%f902, %f888, %f852, %f896;
	fma.rn.f32 	%f903, %f888, %f853, %f897;
	fma.rn.f32 	%f904, %f888, %f855, %f899;
	fma.rn.f32 	%f905, %f888, %f856, %f900;
	fma.rn.f32 	%f906, %f889, %f853, %f902;
	fma.rn.f32 	%f907, %f889, %f856, %f904;
	ld.shared.v4.f32 	{%f908, %f909, %f910, %f911}, [%r101+4080];
	fma.rn.f32 	%f912, %f908, %f854, %f892;
	fma.rn.f32 	%f913, %f908, %f857, %f895;
	fma.rn.f32 	%f914, %f909, %f854, %f898;
	fma.rn.f32 	%f915, %f909, %f855, %f912;
	fma.rn.f32 	%f916, %f909, %f857, %f901;
	fma.rn.f32 	%f917, %f909, %f858, %f913;
	fma.rn.f32 	%f918, %f910, %f854, %f903;
	fma.rn.f32 	%f919, %f910, %f855, %f914;
	fma.rn.f32 	%f920, %f910, %f856, %f915;
	fma.rn.f32 	%f921, %f910, %f857, %f905;
	fma.rn.f32 	%f922, %f910, %f858, %f916;
	fma.rn.f32 	%f923, %f910, %f859, %f917;
	fma.rn.f32 	%f924, %f911, %f854, %f906;
	fma.rn.f32 	%f925, %f911, %f855, %f918;
	fma.rn.f32 	%f926, %f911, %f856, %f919;
	fma.rn.f32 	%f927, %f911, %f857, %f907;
	fma.rn.f32 	%f928, %f911, %f858, %f921;
	fma.rn.f32 	%f929, %f911, %f859, %f922;
	ld.shared.v2.f32 	{%f930, %f931}, [%r101+4096];
	fma.rn.f32 	%f932, %f930, %f855, %f924;
	fma.rn.f32 	%f933, %f930, %f856, %f925;
	fma.rn.f32 	%f934, %f930, %f858, %f927;
	fma.rn.f32 	%f935, %f930, %f859, %f928;
	fma.rn.f32 	%f936, %f931, %f856, %f932;
	fma.rn.f32 	%f937, %f931, %f859, %f934;
	ld.shared.v2.f32 	{%f938, %f939}, [%r101+4200];
	fma.rn.f32 	%f940, %f938, %f857, %f920;
	fma.rn.f32 	%f941, %f939, %f857, %f926;
	fma.rn.f32 	%f942, %f939, %f858, %f940;
	ld.shared.v4.f32 	{%f943, %f944, %f945, %f946}, [%r101+4208];
	fma.rn.f32 	%f947, %f943, %f857, %f933;
	fma.rn.f32 	%f948, %f943, %f858, %f941;
	fma.rn.f32 	%f949, %f943, %f859, %f942;
	fma.rn.f32 	%f950, %f944, %f857, %f936;
	fma.rn.f32 	%f951, %f944, %f858, %f947;
	fma.rn.f32 	%f952, %f944, %f859, %f948;
	fma.rn.f32 	%f953, %f945, %f858, %f950;
	fma.rn.f32 	%f954, %f945, %f859, %f951;
	fma.rn.f32 	%f955, %f946, %f859, %f953;
	add.s32 	%r169, %r94, 7776;
	mul.wide.u32 	%rd154, %r169, 4;
	add.s64 	%rd155, %rd9, %rd154;
	ld.global.nc.f32 	%f956, [%rd155];
	ld.global.nc.f32 	%f957, [%rd155+384];
	ld.global.nc.f32 	%f958, [%rd155+768];
	add.s32 	%r170, %r94, 8064;
	mul.wide.u32 	%rd156, %r170, 4;
	add.s64 	%rd157, %rd9, %rd156;
	ld.global.nc.f32 	%f959, [%rd157];
	add.s32 	%r171, %r94, 8160;
	mul.wide.u32 	%rd158, %r171, 4;
	add.s64 	%rd159, %rd9, %rd158;
	ld.global.nc.f32 	%f960, [%rd159];
	add.s32 	%r172, %r94, 8256;
	mul.wide.u32 	%rd160, %r172, 4;
	add.s64 	%rd161, %rd9, %rd160;
	ld.global.nc.f32 	%f961, [%rd161];
	add.s32 	%r173, %r94, 8352;
	mul.wide.u32 	%rd162, %r173, 4;
	add.s64 	%rd163, %rd9, %rd162;
	ld.global.nc.f32 	%f962, [%rd163];
	add.s32 	%r174, %r94, 8448;
	mul.wide.u32 	%rd164, %r174, 4;
	add.s64 	%rd165, %rd9, %rd164;
	ld.global.nc.f32 	%f963, [%rd165];
	add.s32 	%r175, %r94, 8544;
	mul.wide.u32 	%rd166, %r175, 4;
	add.s64 	%rd167, %rd9, %rd166;
	ld.global.nc.f32 	%f964, [%rd167];
	ld.shared.v4.f32 	{%f965, %f966, %f967, %f968}, [%r101+4320];
	fma.rn.f32 	%f969, %f965, %f956, %f923;
	fma.rn.f32 	%f970, %f966, %f956, %f929;
	fma.rn.f32 	%f971, %f966, %f957, %f969;
	fma.rn.f32 	%f972, %f967, %f956, %f935;
	fma.rn.f32 	%f973, %f967, %f957, %f970;
	fma.rn.f32 	%f974, %f967, %f958, %f971;
	fma.rn.f32 	%f975, %f968, %f956, %f937;
	fma.rn.f32 	%f976, %f968, %f957, %f972;
	fma.rn.f32 	%f977, %f968, %f958, %f973;
	ld.shared.v2.f32 	{%f978, %f979}, [%r101+4336];
	fma.rn.f32 	%f980, %f978, %f957, %f975;
	fma.rn.f32 	%f981, %f978, %f958, %f976;
	fma.rn.f32 	%f982, %f979, %f958, %f980;
	ld.shared.v2.f32 	{%f983, %f984}, [%r101+4440];
	fma.rn.f32 	%f985, %f983, %f956, %f949;
	fma.rn.f32 	%f986, %f983, %f959, %f974;
	fma.rn.f32 	%f987, %f984, %f956, %f952;
	fma.rn.f32 	%f988, %f984, %f957, %f985;
	fma.rn.f32 	%f989, %f984, %f959, %f977;
	fma.rn.f32 	%f990, %f984, %f960, %f986;
	ld.shared.v4.f32 	{%f991, %f992, %f993, %f994}, [%r101+4448];
	fma.rn.f32 	%f995, %f991, %f956, %f954;
	fma.rn.f32 	%f996, %f991, %f957, %f987;
	fma.rn.f32 	%f997, %f991, %f958, %f988;
	fma.rn.f32 	%f998, %f991, %f959, %f981;
	fma.rn.f32 	%f999, %f991, %f960, %f989;
	fma.rn.f32 	%f1000, %f991, %f961, %f990;
	fma.rn.f32 	%f1001, %f992, %f956, %f955;
	fma.rn.f32 	%f1002, %f992, %f957, %f995;
	fma.rn.f32 	%f1003, %f992, %f958, %f996;
	fma.rn.f32 	%f1004, %f992, %f959, %f982;
	fma.rn.f32 	%f1005, %f992, %f960, %f998;
	fma.rn.f32 	%f1006, %f992, %f961, %f999;
	fma.rn.f32 	%f1007, %f993, %f957, %f1001;
	fma.rn.f32 	%f1008, %f993, %f958, %f1002;
	fma.rn.f32 	%f1009, %f993, %f960, %f1004;
	fma.rn.f32 	%f1010, %f993, %f961, %f1005;
	fma.rn.f32 	%f1011, %f994, %f958, %f1007;
	fma.rn.f32 	%f1012, %f994, %f961, %f1009;
	ld.shared.v4.f32 	{%f1013, %f1014, %f1015, %f1016}, [%r101+4560];
	fma.rn.f32 	%f1017, %f1013, %f959, %f997;
	fma.rn.f32 	%f1018, %f1013, %f962, %f1000;
	fma.rn.f32 	%f1019, %f1014, %f959, %f1003;
	fma.rn.f32 	%f1020, %f1014, %f960, %f1017;
	fma.rn.f32 	%f1021, %f1014, %f962, %f1006;
	fma.rn.f32 	%f1022, %f1014, %f963, %f1018;
	fma.rn.f32 	%f1023, %f1015, %f959, %f1008;
	fma.rn.f32 	%f1024, %f1015, %f960, %f1019;
	fma.rn.f32 	%f1025, %f1015, %f961, %f1020;
	fma.rn.f32 	%f1026, %f1015, %f962, %f1010;
	fma.rn.f32 	%f1027, %f1015, %f963, %f1021;
	fma.rn.f32 	%f1028, %f1015, %f964, %f1022;
	fma.rn.f32 	%f1029, %f1016, %f959, %f1011;
	fma.rn.f32 	%f1030, %f1016, %f960, %f1023;
	fma.rn.f32 	%f1031, %f1016, %f961, %f1024;
	fma.rn.f32 	%f1032, %f1016, %f962, %f1012;
	fma.rn.f32 	%f1033, %f1016, %f963, %f1026;
	fma.rn.f32 	%f1034, %f1016, %f964, %f1027;
	ld.shared.v2.f32 	{%f1035, %f1036}, [%r101+4576];
	fma.rn.f32 	%f1037, %f1035, %f960, %f1029;
	fma.rn.f32 	%f1038, %f1035, %f961, %f1030;
	fma.rn.f32 	%f1039, %f1035, %f963, %f1032;
	fma.rn.f32 	%f1040, %f1035, %f964, %f1033;
	fma.rn.f32 	%f1041, %f1036, %f961, %f1037;
	fma.rn.f32 	%f1042, %f1036, %f964, %f1039;
	ld.shared.v2.f32 	{%f1043, %f1044}, [%r101+4680];
	fma.rn.f32 	%f1045, %f1043, %f962, %f1025;
	fma.rn.f32 	%f1046, %f1044, %f962, %f1031;
	fma.rn.f32 	%f1047, %f1044, %f963, %f1045;
	ld.shared.v4.f32 	{%f1048, %f1049, %f1050, %f1051}, [%r101+4688];
	fma.rn.f32 	%f1052, %f1048, %f962, %f1038;
	fma.rn.f32 	%f1053, %f1048, %f963, %f1046;
	fma.rn.f32 	%f1054, %f1048, %f964, %f1047;
	fma.rn.f32 	%f1055, %f1049, %f962, %f1041;
	fma.rn.f32 	%f1056, %f1049, %f963, %f1052;
	fma.rn.f32 	%f1057, %f1049, %f964, %f1053;
	fma.rn.f32 	%f1058, %f1050, %f963, %f1055;
	fma.rn.f32 	%f1059, %f1050, %f964, %f1056;
	fma.rn.f32 	%f1060, %f1051, %f964, %f1058;
	add.s32 	%r176, %r94, 8640;
	mul.wide.u32 	%rd168, %r176, 4;
	add.s64 	%rd169, %rd9, %rd168;
	ld.global.nc.f32 	%f1061, [%rd169];
	add.s32 	%r177, %r94, 8736;
	mul.wide.u32 	%rd170, %r177, 4;
	add.s64 	%rd171, %rd9, %rd170;
	ld.global.nc.f32 	%f1062, [%rd171];
	add.s32 	%r178, %r94, 8832;
	mul.wide.u32 	%rd172, %r178, 4;
	add.s64 	%rd173, %rd9, %rd172;
	ld.global.nc.f32 	%f1063, [%rd173];
	add.s32 	%r179, %r94, 8928;
	mul.wide.u32 	%rd174, %r179, 4;
	add.s64 	%rd175, %rd9, %rd174;
	ld.global.nc.f32 	%f1064, [%rd175];
	add.s32 	%r180, %r94, 9024;
	mul.wide.u32 	%rd176, %r180, 4;
	add.s64 	%rd177, %rd9, %rd176;
	ld.global.nc.f32 	%f1065, [%rd177];
	add.s32 	%r181, %r94, 9120;
	mul.wide.u32 	%rd178, %r181, 4;
	add.s64 	%rd179, %rd9, %rd178;
	ld.global.nc.f32 	%f1066, [%rd179];
	add.s32 	%r182, %r94, 9216;
	mul.wide.u32 	%rd180, %r182, 4;
	add.s64 	%rd181, %rd9, %rd180;
	ld.global.nc.f32 	%f1067, [%rd181];
	add.s32 	%r183, %r94, 9312;
	mul.wide.u32 	%rd182, %r183, 4;
	add.s64 	%rd183, %rd9, %rd182;
	ld.global.nc.f32 	%f1068, [%rd183];
	add.s32 	%r184, %r94, 9408;
	mul.wide.u32 	%rd184, %r184, 4;
	add.s64 	%rd185, %rd9, %rd184;
	ld.global.nc.f32 	%f1069, [%rd185];
	ld.shared.v4.f32 	{%f1070, %f1071, %f1072, %f1073}, [%r101+4800];
	fma.rn.f32 	%f1074, %f1070, %f1061, %f1028;
	fma.rn.f32 	%f1075, %f1071, %f1061, %f1034;
	fma.rn.f32 	%f1076, %f1071, %f1062, %f1074;
	fma.rn.f32 	%f1077, %f1072, %f1061, %f1040;
	fma.rn.f32 	%f1078, %f1072, %f1062, %f1075;
	fma.rn.f32 	%f1079, %f1072, %f1063, %f1076;
	fma.rn.f32 	%f1080, %f1073, %f1061, %f1042;
	fma.rn.f32 	%f1081, %f1073, %f1062, %f1077;
	fma.rn.f32 	%f1082, %f1073, %f1063, %f1078;
	ld.shared.v2.f32 	{%f1083, %f1084}, [%r101+4816];
	fma.rn.f32 	%f1085, %f1083, %f1062, %f1080;
	fma.rn.f32 	%f1086, %f1083, %f1063, %f1081;
	fma.rn.f32 	%f1087, %f1084, %f1063, %f1085;
	ld.shared.v2.f32 	{%f1088, %f1089}, [%r101+4920];
	fma.rn.f32 	%f1090, %f1088, %f1061, %f1054;
	fma.rn.f32 	%f1091, %f1088, %f1064, %f1079;
	fma.rn.f32 	%f1092, %f1089, %f1061, %f1057;
	fma.rn.f32 	%f1093, %f1089, %f1062, %f1090;
	fma.rn.f32 	%f1094, %f1089, %f1064, %f1082;
	fma.rn.f32 	%f1095, %f1089, %f1065, %f1091;
	ld.shared.v4.f32 	{%f1096, %f1097, %f1098, %f1099}, [%r101+4928];
	fma.rn.f32 	%f1100, %f1096, %f1061, %f1059;
	fma.rn.f32 	%f1101, %f1096, %f1062, %f1092;
	fma.rn.f32 	%f1102, %f1096, %f1063, %f1093;
	fma.rn.f32 	%f1103, %f1096, %f1064, %f1086;
	fma.rn.f32 	%f1104, %f1096, %f1065, %f1094;
	fma.rn.f32 	%f1105, %f1096, %f1066, %f1095;
	fma.rn.f32 	%f1106, %f1097, %f1061, %f1060;
	fma.rn.f32 	%f1107, %f1097, %f1062, %f1100;
	fma.rn.f32 	%f1108, %f1097, %f1063, %f1101;
	fma.rn.f32 	%f1109, %f1097, %f1064, %f1087;
	fma.rn.f32 	%f1110, %f1097, %f1065, %f1103;
	fma.rn.f32 	%f1111, %f1097, %f1066, %f1104;
	fma.rn.f32 	%f1112, %f1098, %f1062, %f1106;
	fma.rn.f32 	%f1113, %f1098, %f1063, %f1107;
	fma.rn.f32 	%f1114, %f1098, %f1065, %f1109;
	fma.rn.f32 	%f1115, %f1098, %f1066, %f1110;
	fma.rn.f32 	%f1116, %f1099, %f1063, %f1112;
	fma.rn.f32 	%f1117, %f1099, %f1066, %f1114;
	ld.shared.v4.f32 	{%f1118, %f1119, %f1120, %f1121}, [%r101+5040];
	fma.rn.f32 	%f1122, %f1118, %f1064, %f1102;
	fma.rn.f32 	%f1123, %f1118, %f1067, %f1105;
	fma.rn.f32 	%f1124, %f1119, %f1064, %f1108;
	fma.rn.f32 	%f1125, %f1119, %f1065, %f1122;
	fma.rn.f32 	%f1126, %f1119, %f1067, %f1111;
	fma.rn.f32 	%f1127, %f1119, %f1068, %f1123;
	fma.rn.f32 	%f1128, %f1120, %f1064, %f1113;
	fma.rn.f32 	%f1129, %f1120, %f1065, %f1124;
	fma.rn.f32 	%f1130, %f1120, %f1066, %f1125;
	fma.rn.f32 	%f1131, %f1120, %f1067, %f1115;
	fma.rn.f32 	%f1132, %f1120, %f1068, %f1126;
	fma.rn.f32 	%f1133, %f1120, %f1069, %f1127;
	fma.rn.f32 	%f1134, %f1121, %f1064, %f1116;
	fma.rn.f32 	%f1135, %f1121, %f1065, %f1128;
	fma.rn.f32 	%f1136, %f1121, %f1066, %f1129;
	fma.rn.f32 	%f1137, %f1121, %f1067, %f1117;
	fma.rn.f32 	%f1138, %f1121, %f1068, %f1131;
	fma.rn.f32 	%f1139, %f1121, %f1069, %f1132;
	ld.shared.v2.f32 	{%f1140, %f1141}, [%r101+5056];
	fma.rn.f32 	%f1142, %f1140, %f1065, %f1134;
	fma.rn.f32 	%f1143, %f1140, %f1066, %f1135;
	fma.rn.f32 	%f1144, %f1140, %f1068, %f1137;
	fma.rn.f32 	%f1145, %f1140, %f1069, %f1138;
	fma.rn.f32 	%f1146, %f1141, %f1066, %f1142;
	fma.rn.f32 	%f1147, %f1141, %f1069, %f1144;
	ld.shared.v2.f32 	{%f1148, %f1149}, [%r101+5160];
	fma.rn.f32 	%f1150, %f1148, %f1067, %f1130;
	fma.rn.f32 	%f1151, %f1149, %f1067, %f1136;
	fma.rn.f32 	%f1152, %f1149, %f1068, %f1150;
	ld.shared.v4.f32 	{%f1153, %f1154, %f1155, %f1156}, [%r101+5168];
	fma.rn.f32 	%f1157, %f1153, %f1067, %f1143;
	fma.rn.f32 	%f1158, %f1153, %f1068, %f1151;
	fma.rn.f32 	%f1159, %f1153, %f1069, %f1152;
	fma.rn.f32 	%f1160, %f1154, %f1067, %f1146;
	fma.rn.f32 	%f1161, %f1154, %f1068, %f1157;
	fma.rn.f32 	%f1162, %f1154, %f1069, %f1158;
	fma.rn.f32 	%f1163, %f1155, %f1068, %f1160;
	fma.rn.f32 	%f1164, %f1155, %f1069, %f1161;
	fma.rn.f32 	%f1165, %f1156, %f1069, %f1163;
	add.s32 	%r185, %r94, 9504;
	mul.wide.u32 	%rd186, %r185, 4;
	add.s64 	%rd187, %rd9, %rd186;
	ld.global.nc.f32 	%f1166, [%rd187];
	add.s32 	%r186, %r94, 9600;
	mul.wide.u32 	%rd188, %r186, 4;
	add.s64 	%rd189, %rd9, %rd188;
	ld.global.nc.f32 	%f1167, [%rd189];
	add.s32 	%r187, %r94, 9696;
	mul.wide.u32 	%rd190, %r187, 4;
	add.s64 	%rd191, %rd9, %rd190;
	ld.global.nc.f32 	%f1168, [%rd191];
	add.s32 	%r188, %r94, 9792;
	mul.wide.u32 	%rd192, %r188, 4;
	add.s64 	%rd193, %rd9, %rd192;
	ld.global.nc.f32 	%f1169, [%rd193];
	add.s32 	%r189, %r94, 9888;
	mul.wide.u32 	%rd194, %r189, 4;
	add.s64 	%rd195, %rd9, %rd194;
	ld.global.nc.f32 	%f1170, [%rd195];
	add.s32 	%r190, %r94, 9984;
	mul.wide.u32 	%rd196, %r190, 4;
	add.s64 	%rd197, %rd9, %rd196;
	ld.global.nc.f32 	%f1171, [%rd197];
	add.s32 	%r191, %r94, 10080;
	mul.wide.u32 	%rd198, %r191, 4;
	add.s64 	%rd199, %rd9, %rd198;
	ld.global.nc.f32 	%f1172, [%rd199];
	add.s32 	%r192, %r94, 10176;
	mul.wide.u32 	%rd200, %r192, 4;
	add.s64 	%rd201, %rd9, %rd200;
	ld.global.nc.f32 	%f1173, [%rd201];
	add.s32 	%r193, %r94, 10272;
	mul.wide.u32 	%rd202, %r193, 4;
	add.s64 	%rd203, %rd9, %rd202;
	ld.global.nc.f32 	%f1174, [%rd203];
	ld.shared.v4.f32 	{%f1175, %f1176, %f1177, %f1178}, [%r101+5280];
	fma.rn.f32 	%f1179, %f1175, %f1166, %f1133;
	fma.rn.f32 	%f1180, %f1176, %f1166, %f1139;
	fma.rn.f32 	%f1181, %f1176, %f1167, %f1179;
	fma.rn.f32 	%f1182, %f1177, %f1166, %f1145;
	fma.rn.f32 	%f1183, %f1177, %f1167, %f1180;
	fma.rn.f32 	%f1184, %f1177, %f1168, %f1181;
	fma.rn.f32 	%f1185, %f1178, %f1166, %f1147;
	fma.rn.f32 	%f1186, %f1178, %f1167, %f1182;
	fma.rn.f32 	%f1187, %f1178, %f1168, %f1183;
	ld.shared.v2.f32 	{%f1188, %f1189}, [%r101+5296];
	fma.rn.f32 	%f1190, %f1188, %f1167, %f1185;
	fma.rn.f32 	%f1191, %f1188, %f1168, %f1186;
	fma.rn.f32 	%f1192, %f1189, %f1168, %f1190;
	ld.shared.v2.f32 	{%f1193, %f1194}, [%r101+5400];
	fma.rn.f32 	%f1195, %f1193, %f1166, %f1159;
	fma.rn.f32 	%f1196, %f1193, %f1169, %f1184;
	fma.rn.f32 	%f1197, %f1194, %f1166, %f1162;
	fma.rn.f32 	%f1198, %f1194, %f1167, %f1195;
	fma.rn.f32 	%f1199, %f1194, %f1169, %f1187;
	fma.rn.f32 	%f1200, %f1194, %f1170, %f1196;
	ld.shared.v4.f32 	{%f1201, %f1202, %f1203, %f1204}, [%r101+5408];
	fma.rn.f32 	%f1205, %f1201, %f1166, %f1164;
	fma.rn.f32 	%f1206, %f1201, %f1167, %f1197;
	fma.rn.f32 	%f1207, %f1201, %f1168, %f1198;
	fma.rn.f32 	%f1208, %f1201, %f1169, %f1191;
	fma.rn.f32 	%f1209, %f1201, %f1170, %f1199;
	fma.rn.f32 	%f1210, %f1201, %f1171, %f1200;
	fma.rn.f32 	%f1211, %f1202, %f1166, %f1165;
	fma.rn.f32 	%f1212, %f1202, %f1167, %f1205;
	fma.rn.f32 	%f1213, %f1202, %f1168, %f1206;
	fma.rn.f32 	%f1214, %f1202, %f1169, %f1192;
	fma.rn.f32 	%f1215, %f1202, %f1170, %f1208;
	fma.rn.f32 	%f1216, %f1202, %f1171, %f1209;
	fma.rn.f32 	%f1217, %f1203, %f1167, %f1211;
	fma.rn.f32 	%f1218, %f1203, %f1168, %f1212;
	fma.rn.f32 	%f1219, %f1203, %f1170, %f1214;
	fma.rn.f32 	%f1220, %f1203, %f1171, %f1215;
	fma.rn.f32 	%f1221, %f1204, %f1168, %f1217;
	fma.rn.f32 	%f1222, %f1204, %f1171, %f1219;
	ld.shared.v4.f32 	{%f1223, %f1224, %f1225, %f1226}, [%r101+5520];
	fma.rn.f32 	%f1227, %f1223, %f1169, %f1207;
	fma.rn.f32 	%f1228, %f1223, %f1172, %f1210;
	fma.rn.f32 	%f1229, %f1224, %f1169, %f1213;
	fma.rn.f32 	%f1230, %f1224, %f1170, %f1227;
	fma.rn.f32 	%f1231, %f1224, %f1172, %f1216;
	fma.rn.f32 	%f1232, %f1224, %f1173, %f1228;
	fma.rn.f32 	%f1233, %f1225, %f1169, %f1218;
	fma.rn.f32 	%f1234, %f1225, %f1170, %f1229;
	fma.rn.f32 	%f1235, %f1225, %f1171, %f1230;
	fma.rn.f32 	%f1236, %f1225, %f1172, %f1220;
	fma.rn.f32 	%f1237, %f1225, %f1173, %f1231;
	fma.rn.f32 	%f1238, %f1225, %f1174, %f1232;
	fma.rn.f32 	%f1239, %f1226, %f1169, %f1221;
	fma.rn.f32 	%f1240, %f1226, %f1170, %f1233;
	fma.rn.f32 	%f1241, %f1226, %f1171, %f1234;
	fma.rn.f32 	%f1242, %f1226, %f1172, %f1222;
	fma.rn.f32 	%f1243, %f1226, %f1173, %f1236;
	fma.rn.f32 	%f1244, %f1226, %f1174, %f1237;
	ld.shared.v2.f32 	{%f1245, %f1246}, [%r101+5536];
	fma.rn.f32 	%f1247, %f1245, %f1170, %f1239;
	fma.rn.f32 	%f1248, %f1245, %f1171, %f1240;
	fma.rn.f32 	%f1249, %f1245, %f1173, %f1242;
	fma.rn.f32 	%f1250, %f1245, %f1174, %f1243;
	fma.rn.f32 	%f1251, %f1246, %f1171, %f1247;
	fma.rn.f32 	%f1252, %f1246, %f1174, %f1249;
	ld.shared.v2.f32 	{%f1253, %f1254}, [%r101+5640];
	fma.rn.f32 	%f1255, %f1253, %f1172, %f1235;
	fma.rn.f32 	%f1256, %f1254, %f1172, %f1241;
	fma.rn.f32 	%f1257, %f1254, %f1173, %f1255;
	ld.shared.v4.f32 	{%f1258, %f1259, %f1260, %f1261}, [%r101+5648];
	fma.rn.f32 	%f1262, %f1258, %f1172, %f1248;
	fma.rn.f32 	%f1263, %f1258, %f1173, %f1256;
	fma.rn.f32 	%f1264, %f1258, %f1174, %f1257;
	fma.rn.f32 	%f1265, %f1259, %f1172, %f1251;
	fma.rn.f32 	%f1266, %f1259, %f1173, %f1262;
	fma.rn.f32 	%f1267, %f1259, %f1174, %f1263;
	fma.rn.f32 	%f1268, %f1260, %f1173, %f1265;
	fma.rn.f32 	%f1269, %f1260, %f1174, %f1266;
	fma.rn.f32 	%f1270, %f1261, %f1174, %f1268;
	add.s32 	%r194, %r94, 10368;
	mul.wide.u32 	%rd204, %r194, 4;
	add.s64 	%rd205, %rd9, %rd204;
	ld.global.nc.f32 	%f1271, [%rd205];
	ld.global.nc.f32 	%f1272, [%rd205+384];
	ld.global.nc.f32 	%f1273, [%rd205+768];
	add.s32 	%r195, %r94, 10656;
	mul.wide.u32 	%rd206, %r195, 4;
	add.s64 	%rd207, %rd9, %rd206;
	ld.global.nc.f32 	%f1274, [%rd207];
	add.s32 	%r196, %r94, 10752;
	mul.wide.u32 	%rd208, %r196, 4;
	add.s64 	%rd209, %rd9, %rd208;
	ld.global.nc.f32 	%f1275, [%rd209];
	add.s32 	%r197, %r94, 10848;
	mul.wide.u32 	%rd210, %r197, 4;
	add.s64 	%rd211, %rd9, %rd210;
	ld.global.nc.f32 	%f1276, [%rd211];
	add.s32 	%r198, %r94, 10944;
	mul.wide.u32 	%rd212, %r198, 4;
	add.s64 	%rd213, %rd9, %rd212;
	ld.global.nc.f32 	%f1277, [%rd213];
	add.s32 	%r199, %r94, 11040;
	mul.wide.u32 	%rd214, %r199, 4;
	add.s64 	%rd215, %rd9, %rd214;
	ld.global.nc.f32 	%f1278, [%rd215];
	add.s32 	%r200, %r94, 11136;
	mul.wide.u32 	%rd216, %r200, 4;
	add.s64 	%rd217, %rd9, %rd216;
	ld.global.nc.f32 	%f1279, [%rd217];
	ld.shared.v4.f32 	{%f1280, %f1281, %f1282, %f1283}, [%r101+5760];
	fma.rn.f32 	%f1284, %f1280, %f1271, %f1238;
	fma.rn.f32 	%f1285, %f1281, %f1271, %f1244;
	fma.rn.f32 	%f1286, %f1281, %f1272, %f1284;
	fma.rn.f32 	%f1287, %f1282, %f1271, %f1250;
	fma.rn.f32 	%f1288, %f1282, %f1272, %f1285;
	fma.rn.f32 	%f1289, %f1282, %f1273, %f1286;
	fma.rn.f32 	%f1290, %f1283, %f1271, %f1252;
	fma.rn.f32 	%f1291, %f1283, %f1272, %f1287;
	fma.rn.f32 	%f1292, %f1283, %f1273, %f1288;
	ld.shared.v2.f32 	{%f1293, %f1294}, [%r101+5776];
	fma.rn.f32 	%f1295, %f1293, %f1272, %f1290;
	fma.rn.f32 	%f1296, %f1293, %f1273, %f1291;
	fma.rn.f32 	%f1297, %f1294, %f1273, %f1295;
	ld.shared.v2.f32 	{%f1298, %f1299}, [%r101+5880];
	fma.rn.f32 	%f1300, %f1298, %f1271, %f1264;
	fma.rn.f32 	%f1301, %f1298, %f1274, %f1289;
	fma.rn.f32 	%f1302, %f1299, %f1271, %f1267;
	fma.rn.f32 	%f1303, %f1299, %f1272, %f1300;
	fma.rn.f32 	%f1304, %f1299, %f1274, %f1292;
	fma.rn.f32 	%f1305, %f1299, %f1275, %f1301;
	ld.shared.v4.f32 	{%f1306, %f1307, %f1308, %f1309}, [%r101+5888];
	fma.rn.f32 	%f1310, %f1306, %f1271, %f1269;
	fma.rn.f32 	%f1311, %f1306, %f1272, %f1302;
	fma.rn.f32 	%f1312, %f1306, %f1273, %f1303;
	fma.rn.f32 	%f1313, %f1306, %f1274, %f1296;
	fma.rn.f32 	%f1314, %f1306, %f1275, %f1304;
	fma.rn.f32 	%f1315, %f1306, %f1276, %f1305;
	fma.rn.f32 	%f1316, %f1307, %f1271, %f1270;
	fma.rn.f32 	%f1317, %f1307, %f1272, %f1310;
	fma.rn.f32 	%f1318, %f1307, %f1273, %f1311;
	fma.rn.f32 	%f1319, %f1307, %f1274, %f1297;
	fma.rn.f32 	%f1320, %f1307, %f1275, %f1313;
	fma.rn.f32 	%f1321, %f1307, %f1276, %f1314;
	fma.rn.f32 	%f1322, %f1308, %f1272, %f1316;
	fma.rn.f32 	%f1323, %f1308, %f1273, %f1317;
	fma.rn.f32 	%f1324, %f1308, %f1275, %f1319;
	fma.rn.f32 	%f1325, %f1308, %f1276, %f1320;
	fma.rn.f32 	%f1326, %f1309, %f1273, %f1322;
	fma.rn.f32 	%f1327, %f1309, %f1276, %f1324;
	ld.shared.v4.f32 	{%f1328, %f1329, %f1330, %f1331}, [%r101+6000];
	fma.rn.f32 	%f1332, %f1328, %f1274, %f1312;
	fma.rn.f32 	%f1333, %f1328, %f1277, %f1315;
	fma.rn.f32 	%f1334, %f1329, %f1274, %f1318;
	fma.rn.f32 	%f1335, %f1329, %f1275, %f1332;
	fma.rn.f32 	%f1336, %f1329, %f1277, %f1321;
	fma.rn.f32 	%f1337, %f1329, %f1278, %f1333;
	fma.rn.f32 	%f1338, %f1330, %f1274, %f1323;
	fma.rn.f32 	%f1339, %f1330, %f1275, %f1334;
	fma.rn.f32 	%f1340, %f1330, %f1276, %f1335;
	fma.rn.f32 	%f1341, %f1330, %f1277, %f1325;
	fma.rn.f32 	%f1342, %f1330, %f1278, %f1336;
	fma.rn.f32 	%f1343, %f1330, %f1279, %f1337;
	fma.rn.f32 	%f1344, %f1331, %f1274, %f1326;
	fma.rn.f32 	%f1345, %f1331, %f1275, %f1338;
	fma.rn.f32 	%f1346, %f1331, %f1276, %f1339;
	fma.rn.f32 	%f1347, %f1331, %f1277, %f1327;
	fma.rn.f32 	%f1348, %f1331, %f1278, %f1341;
	fma.rn.f32 	%f1349, %f1331, %f1279, %f1342;
	ld.shared.v2.f32 	{%f1350, %f1351}, [%r101+6016];
	fma.rn.f32 	%f1352, %f1350, %f1275, %f1344;
	fma.rn.f32 	%f1353, %f1350, %f1276, %f1345;
	fma.rn.f32 	%f1354, %f1350, %f1278, %f1347;
	fma.rn.f32 	%f1355, %f1350, %f1279, %f1348;
	fma.rn.f32 	%f1356, %f1351, %f1276, %f1352;
	fma.rn.f32 	%f1357, %f1351, %f1279, %f1354;
	ld.shared.v2.f32 	{%f1358, %f1359}, [%r101+6120];
	fma.rn.f32 	%f1360, %f1358, %f1277, %f1340;
	fma.rn.f32 	%f1361, %f1359, %f1277, %f1346;
	fma.rn.f32 	%f1362, %f1359, %f1278, %f1360;
	ld.shared.v4.f32 	{%f1363, %f1364, %f1365, %f1366}, [%r101+6128];
	fma.rn.f32 	%f1367, %f1363, %f1277, %f1353;
	fma.rn.f32 	%f1368, %f1363, %f1278, %f1361;
	fma.rn.f32 	%f1369, %f1363, %f1279, %f1362;
	fma.rn.f32 	%f1370, %f1364, %f1277, %f1356;
	fma.rn.f32 	%f1371, %f1364, %f1278, %f1367;
	fma.rn.f32 	%f1372, %f1364, %f1279, %f1368;
	fma.rn.f32 	%f1373, %f1365, %f1278, %f1370;
	fma.rn.f32 	%f1374, %f1365, %f1279, %f1371;
	fma.rn.f32 	%f1375, %f1366, %f1279, %f1373;
	add.s32 	%r201, %r94, 11232;
	mul.wide.u32 	%rd218, %r201, 4;
	add.s64 	%rd219, %rd9, %rd218;
	ld.global.nc.f32 	%f1376, [%rd219];
	add.s32 	%r202, %r94, 11328;
	mul.wide.u32 	%rd220, %r202, 4;
	add.s64 	%rd221, %rd9, %rd220;
	ld.global.nc.f32 	%f1377, [%rd221];
	add.s32 	%r203, %r94, 11424;
	mul.wide.u32 	%rd222, %r203, 4;
	add.s64 	%rd223, %rd9, %rd222;
	ld.global.nc.f32 	%f1378, [%rd223];
	add.s32 	%r204, %r94, 11520;
	mul.wide.u32 	%rd224, %r204, 4;
	add.s64 	%rd225, %rd9, %rd224;
	ld.global.nc.f32 	%f1379, [%rd225];
	add.s32 	%r205, %r94, 11616;
	mul.wide.u32 	%rd226, %r205, 4;
	add.s64 	%rd227, %rd9, %rd226;
	ld.global.nc.f32 	%f1380, [%rd227];
	add.s32 	%r206, %r94, 11712;
	mul.wide.u32 	%rd228, %r206, 4;
	add.s64 	%rd229, %rd9, %rd228;
	ld.global.nc.f32 	%f1381, [%rd229];
	add.s32 	%r207, %r94, 11808;
	mul.wide.u32 	%rd230, %r207, 4;
	add.s64 	%rd231, %rd9, %rd230;
	ld.global.nc.f32 	%f1382, [%rd231];
	add.s32 	%r208, %r94, 11904;
	mul.wide.u32 	%rd232, %r208, 4;
	add.s64 	%rd233, %rd9, %rd232;
	ld.global.nc.f32 	%f1383, [%rd233];
	add.s32 	%r209, %r94, 12000;
	mul.wide.u32 	%rd234, %r209, 4;
	add.s64 	%rd235, %rd9, %rd234;
	ld.global.nc.f32 	%f1384, [%rd235];
	ld.shared.v4.f32 	{%f1385, %f1386, %f1387, %f1388}, [%r101+6240];
	fma.rn.f32 	%f1389, %f1385, %f1376, %f1343;
	fma.rn.f32 	%f1390, %f1386, %f1376, %f1349;
	fma.rn.f32 	%f1391, %f1386, %f1377, %f1389;
	fma.rn.f32 	%f1392, %f1387, %f1376, %f1355;
	fma.rn.f32 	%f1393, %f1387, %f1377, %f1390;
	fma.rn.f32 	%f1394, %f1387, %f1378, %f1391;
	fma.rn.f32 	%f1395, %f1388, %f1376, %f1357;
	fma.rn.f32 	%f1396, %f1388, %f1377, %f1392;
	fma.rn.f32 	%f1397, %f1388, %f1378, %f1393;
	ld.shared.v2.f32 	{%f1398, %f1399}, [%r101+6256];
	fma.rn.f32 	%f1400, %f1398, %f1377, %f1395;
	fma.rn.f32 	%f1401, %f1398, %f1378, %f1396;
	fma.rn.f32 	%f1402, %f1399, %f1378, %f1400;
	ld.shared.v2.f32 	{%f1403, %f1404}, [%r101+6360];
	fma.rn.f32 	%f1405, %f1403, %f1376, %f1369;
	fma.rn.f32 	%f1406, %f1403, %f1379, %f1394;
	fma.rn.f32 	%f1407, %f1404, %f1376, %f1372;
	fma.rn.f32 	%f1408, %f1404, %f1377, %f1405;
	fma.rn.f32 	%f1409, %f1404, %f1379, %f1397;
	fma.rn.f32 	%f1410, %f1404, %f1380, %f1406;
	ld.shared.v4.f32 	{%f1411, %f1412, %f1413, %f1414}, [%r101+6368];
	fma.rn.f32 	%f1415, %f1411, %f1376, %f1374;
	fma.rn.f32 	%f1416, %f1411, %f1377, %f1407;
	fma.rn.f32 	%f1417, %f1411, %f1378, %f1408;
	fma.rn.f32 	%f1418, %f1411, %f1379, %f1401;
	fma.rn.f32 	%f1419, %f1411, %f1380, %f1409;
	fma.rn.f32 	%f1420, %f1411, %f1381, %f1410;
	fma.rn.f32 	%f1421, %f1412, %f1376, %f1375;
	fma.rn.f32 	%f1422, %f1412, %f1377, %f1415;
	fma.rn.f32 	%f1423, %f1412, %f1378, %f1416;
	fma.rn.f32 	%f1424, %f1412, %f1379, %f1402;
	fma.rn.f32 	%f1425, %f1412, %f1380, %f1418;
	fma.rn.f32 	%f1426, %f1412, %f1381, %f1419;
	fma.rn.f32 	%f1427, %f1413, %f1377, %f1421;
	fma.rn.f32 	%f1428, %f1413, %f1378, %f1422;
	fma.rn.f32 	%f1429, %f1413, %f1380, %f1424;
	fma.rn.f32 	%f1430, %f1413, %f1381, %f1425;
	fma.rn.f32 	%f1431, %f1414, %f1378, %f1427;
	fma.rn.f32 	%f1432, %f1414, %f1381, %f1429;
	ld.shared.v4.f32 	{%f1433, %f1434, %f1435, %f1436}, [%r101+6480];
	fma.rn.f32 	%f1437, %f1433, %f1379, %f1417;
	fma.rn.f32 	%f1438, %f1433, %f1382, %f1420;
	fma.rn.f32 	%f1439, %f1434, %f1379, %f1423;
	fma.rn.f32 	%f1440, %f1434, %f1380, %f1437;
	fma.rn.f32 	%f1441, %f1434, %f1382, %f1426;
	fma.rn.f32 	%f1442, %f1434, %f1383, %f1438;
	fma.rn.f32 	%f1443, %f1435, %f1379, %f1428;
	fma.rn.f32 	%f1444, %f1435, %f1380, %f1439;
	fma.rn.f32 	%f1445, %f1435, %f1381, %f1440;
	fma.rn.f32 	%f1446, %f1435, %f1382, %f1430;
	fma.rn.f32 	%f1447, %f1435, %f1383, %f1441;
	fma.rn.f32 	%f1448, %f1435, %f1384, %f1442;
	fma.rn.f32 	%f1449, %f1436, %f1379, %f1431;
	fma.rn.f32 	%f1450, %f1436, %f1380, %f1443;
	fma.rn.f32 	%f1451, %f1436, %f1381, %f1444;
	fma.rn.f32 	%f1452, %f1436, %f1382, %f1432;
	fma.rn.f32 	%f1453, %f1436, %f1383, %f1446;
	fma.rn.f32 	%f1454, %f1436, %f1384, %f1447;
	ld.shared.v2.f32 	{%f1455, %f1456}, [%r101+6496];
	fma.rn.f32 	%f1457, %f1455, %f1380, %f1449;
	fma.rn.f32 	%f1458, %f1455, %f1381, %f1450;
	fma.rn.f32 	%f1459, %f1455, %f1383, %f1452;
	fma.rn.f32 	%f1460, %f1455, %f1384, %f1453;
	fma.rn.f32 	%f1461, %f1456, %f1381, %f1457;
	fma.rn.f32 	%f1462, %f1456, %f1384, %f1459;
	ld.shared.v2.f32 	{%f1463, %f1464}, [%r101+6600];
	fma.rn.f32 	%f1465, %f1463, %f1382, %f1445;
	fma.rn.f32 	%f1466, %f1464, %f1382, %f1451;
	fma.rn.f32 	%f1467, %f1464, %f1383, %f1465;
	ld.shared.v4.f32 	{%f1468, %f1469, %f1470, %f1471}, [%r101+6608];
	fma.rn.f32 	%f1472, %f1468, %f1382, %f1458;
	fma.rn.f32 	%f1473, %f1468, %f1383, %f1466;
	fma.rn.f32 	%f1474, %f1468, %f1384, %f1467;
	fma.rn.f32 	%f1475, %f1469, %f1382, %f1461;
	fma.rn.f32 	%f1476, %f1469, %f1383, %f1472;
	fma.rn.f32 	%f1477, %f1469, %f1384, %f1473;
	fma.rn.f32 	%f1478, %f1470, %f1383, %f1475;
	fma.rn.f32 	%f1479, %f1470, %f1384, %f1476;
	fma.rn.f32 	%f1480, %f1471, %f1384, %f1478;
	add.s32 	%r210, %r94, 12096;
	mul.wide.u32 	%rd236, %r210, 4;
	add.s64 	%rd237, %rd9, %rd236;
	ld.global.nc.f32 	%f1481, [%rd237];
	add.s32 	%r211, %r94, 12192;
	mul.wide.u32 	%rd238, %r211, 4;
	add.s64 	%rd239, %rd9, %rd238;
	ld.global.nc.f32 	%f1482, [%rd239];
	add.s32 	%r212, %r94, 12288;
	mul.wide.u32 	%rd240, %r212, 4;
	add.s64 	%rd241, %rd9, %rd240;
	ld.global.nc.f32 	%f1483, [%rd241];
	add.s32 	%r213, %r94, 12384;
	mul.wide.u32 	%rd242, %r213, 4;
	add.s64 	%rd243, %rd9, %rd242;
	ld.global.nc.f32 	%f1484, [%rd243];
	add.s32 	%r214, %r94, 12480;
	mul.wide.u32 	%rd244, %r214, 4;
	add.s64 	%rd245, %rd9, %rd244;
	ld.global.nc.f32 	%f1485, [%rd245];
	add.s32 	%r215, %r94, 12576;
	mul.wide.u32 	%rd246, %r215, 4;
	add.s64 	%rd247, %rd9, %rd246;
	ld.global.nc.f32 	%f1486, [%rd247];
	add.s32 	%r216, %r94, 12672;
	mul.wide.u32 	%rd248, %r216, 4;
	add.s64 	%rd249, %rd9, %rd248;
	ld.global.nc.f32 	%f1487, [%rd249];
	add.s32 	%r217, %r94, 12768;
	mul.wide.u32 	%rd250, %r217, 4;
	add.s64 	%rd251, %rd9, %rd250;
	ld.global.nc.f32 	%f1488, [%rd251];
	add.s32 	%r218, %r94, 12864;
	mul.wide.u32 	%rd252, %r218, 4;
	add.s64 	%rd253, %rd9, %rd252;
	ld.global.nc.f32 	%f1489, [%rd253];
	ld.shared.v4.f32 	{%f1490, %f1491, %f1492, %f1493}, [%r101+6720];
	fma.rn.f32 	%f1494, %f1490, %f1481, %f1448;
	fma.rn.f32 	%f1495, %f1491, %f1481, %f1454;
	fma.rn.f32 	%f1496, %f1491, %f1482, %f1494;
	fma.rn.f32 	%f1497, %f1492, %f1481, %f1460;
	fma.rn.f32 	%f1498, %f1492, %f1482, %f1495;
	fma.rn.f32 	%f1499, %f1492, %f1483, %f1496;
	fma.rn.f32 	%f1500, %f1493, %f1481, %f1462;
	fma.rn.f32 	%f1501, %f1493, %f1482, %f1497;
	fma.rn.f32 	%f1502, %f1493, %f1483, %f1498;
	ld.shared.v2.f32 	{%f1503, %f1504}, [%r101+6736];
	fma.rn.f32 	%f1505, %f1503, %f1482, %f1500;
	fma.rn.f32 	%f1506, %f1503, %f1483, %f1501;
	fma.rn.f32 	%f1507, %f1504, %f1483, %f1505;
	ld.shared.v2.f32 	{%f1508, %f1509}, [%r101+6840];
	fma.rn.f32 	%f1510, %f1508, %f1481, %f1474;
	fma.rn.f32 	%f1511, %f1508, %f1484, %f1499;
	fma.rn.f32 	%f1512, %f1509, %f1481, %f1477;
	fma.rn.f32 	%f1513, %f1509, %f1482, %f1510;
	fma.rn.f32 	%f1514, %f1509, %f1484, %f1502;
	fma.rn.f32 	%f1515, %f1509, %f1485, %f1511;
	ld.shared.v4.f32 	{%f1516, %f1517, %f1518, %f1519}, [%r101+6848];
	fma.rn.f32 	%f1520, %f1516, %f1481, %f1479;
	fma.rn.f32 	%f1521, %f1516, %f1482, %f1512;
	fma.rn.f32 	%f1522, %f1516, %f1483, %f1513;
	fma.rn.f32 	%f1523, %f1516, %f1484, %f1506;
	fma.rn.f32 	%f1524, %f1516, %f1485, %f1514;
	fma.rn.f32 	%f1525, %f1516, %f1486, %f1515;
	fma.rn.f32 	%f1526, %f1517, %f1481, %f1480;
	fma.rn.f32 	%f1527, %f1517, %f1482, %f1520;
	fma.rn.f32 	%f1528, %f1517, %f1483, %f1521;
	fma.rn.f32 	%f1529, %f1517, %f1484, %f1507;
	fma.rn.f32 	%f1530, %f1517, %f1485, %f1523;
	fma.rn.f32 	%f1531, %f1517, %f1486, %f1524;
	fma.rn.f32 	%f1532, %f1518, %f1482, %f1526;
	fma.rn.f32 	%f1533, %f1518, %f1483, %f1527;
	fma.rn.f32 	%f1534, %f1518, %f1485, %f1529;
	fma.rn.f32 	%f1535, %f1518, %f1486, %f1530;
	fma.rn.f32 	%f1536, %f1519, %f1483, %f1532;
	fma.rn.f32 	%f1537, %f1519, %f1486, %f1534;
	ld.shared.v4.f32 	{%f1538, %f1539, %f1540, %f1541}, [%r101+6960];
	fma.rn.f32 	%f1542, %f1538, %f1484, %f1522;
	fma.rn.f32 	%f1543, %f1538, %f1487, %f1525;
	fma.rn.f32 	%f1544, %f1539, %f1484, %f1528;
	fma.rn.f32 	%f1545, %f1539, %f1485, %f1542;
	fma.rn.f32 	%f1546, %f1539, %f1487, %f1531;
	fma.rn.f32 	%f1547, %f1539, %f1488, %f1543;
	fma.rn.f32 	%f1548, %f1540, %f1484, %f1533;
	fma.rn.f32 	%f1549, %f1540, %f1485, %f1544;
	fma.rn.f32 	%f1550, %f1540, %f1486, %f1545;
	fma.rn.f32 	%f1551, %f1540, %f1487, %f1535;
	fma.rn.f32 	%f1552, %f1540, %f1488, %f1546;
	fma.rn.f32 	%f1553, %f1540, %f1489, %f1547;
	fma.rn.f32 	%f1554, %f1541, %f1484, %f1536;
	fma.rn.f32 	%f1555, %f1541, %f1485, %f1548;
	fma.rn.f32 	%f1556, %f1541, %f1486, %f1549;
	fma.rn.f32 	%f1557, %f1541, %f1487, %f1537;
	fma.rn.f32 	%f1558, %f1541, %f1488, %f1551;
	fma.rn.f32 	%f1559, %f1541, %f1489, %f1552;
	ld.shared.v2.f32 	{%f1560, %f1561}, [%r101+6976];
	fma.rn.f32 	%f1562, %f1560, %f1485, %f1554;
	fma.rn.f32 	%f1563, %f1560, %f1486, %f1555;
	fma.rn.f32 	%f1564, %f1560, %f1488, %f1557;
	fma.rn.f32 	%f1565, %f1560, %f1489, %f1558;
	fma.rn.f32 	%f1566, %f1561, %f1486, %f1562;
	fma.rn.f32 	%f1567, %f1561, %f1489, %f1564;
	ld.shared.v2.f32 	{%f1568, %f1569}, [%r101+7080];
	fma.rn.f32 	%f1570, %f1568, %f1487, %f1550;
	fma.rn.f32 	%f1571, %f1569, %f1487, %f1556;
	fma.rn.f32 	%f1572, %f1569, %f1488, %f1570;
	ld.shared.v4.f32 	{%f1573, %f1574, %f1575, %f1576}, [%r101+7088];
	fma.rn.f32 	%f1577, %f1573, %f1487, %f1563;
	fma.rn.f32 	%f1578, %f1573, %f1488, %f1571;
	fma.rn.f32 	%f1579, %f1573, %f1489, %f1572;
	fma.rn.f32 	%f1580, %f1574, %f1487, %f1566;
	fma.rn.f32 	%f1581, %f1574, %f1488, %f1577;
	fma.rn.f32 	%f1582, %f1574, %f1489, %f1578;
	fma.rn.f32 	%f1583, %f1575, %f1488, %f1580;
	fma.rn.f32 	%f1584, %f1575, %f1489, %f1581;
	fma.rn.f32 	%f1585, %f1576, %f1489, %f1583;
	add.s32 	%r219, %r94, 12960;
	mul.wide.u32 	%rd254, %r219, 4;
	add.s64 	%rd255, %rd9, %rd254;
	ld.global.nc.f32 	%f1586, [%rd255];
	add.s32 	%r220, %r94, 13056;
	mul.wide.u32 	%rd256, %r220, 4;
	add.s64 	%rd257, %rd9, %rd256;
	ld.global.nc.f32 	%f1587, [%rd257];
	add.s32 	%r221, %r94, 13152;
	mul.wide.u32 	%rd258, %r221, 4;
	add.s64 	%rd259, %rd9, %rd258;
	ld.global.nc.f32 	%f1588, [%rd259];
	add.s32 	%r222, %r94, 13248;
	mul.wide.u32 	%rd260, %r222, 4;
	add.s64 	%rd261, %rd9, %rd260;
	ld.global.nc.f32 	%f1589, [%rd261];
	add.s32 	%r223, %r94, 13344;
	mul.wide.u32 	%rd262, %r223, 4;
	add.s64 	%rd263, %rd9, %rd262;
	ld.global.nc.f32 	%f1590, [%rd263];
	add.s32 	%r224, %r94, 13440;
	mul.wide.u32 	%rd264, %r224, 4;
	add.s64 	%rd265, %rd9, %rd264;
	ld.global.nc.f32 	%f1591, [%rd265];
	add.s32 	%r225, %r94, 13536;
	mul.wide.u32 	%rd266, %r225, 4;
	add.s64 	%rd267, %rd9, %rd266;
	ld.global.nc.f32 	%f1592, [%rd267];
	add.s32 	%r226, %r94, 13632;
	mul.wide.u32 	%rd268, %r226, 4;
	add.s64 	%rd269, %rd9, %rd268;
	ld.global.nc.f32 	%f1593, [%rd269];
	add.s32 	%r227, %r94, 13728;
	mul.wide.u32 	%rd270, %r227, 4;
	add.s64 	%rd271, %rd9, %rd270;
	ld.global.nc.f32 	%f1594, [%rd271];
	ld.shared.v4.f32 	{%f1595, %f1596, %f1597, %f1598}, [%r101+7200];
	fma.rn.f32 	%f1599, %f1595, %f1586, %f1553;
	fma.rn.f32 	%f1600, %f1596, %f1586, %f1559;
	fma.rn.f32 	%f1601, %f1596, %f1587, %f1599;
	fma.rn.f32 	%f1602, %f1597, %f1586, %f1565;
	fma.rn.f32 	%f1603, %f1597, %f1587, %f1600;
	fma.rn.f32 	%f1604, %f1597, %f1588, %f1601;
	fma.rn.f32 	%f1605, %f1598, %f1586, %f1567;
	fma.rn.f32 	%f1606, %f1598, %f1587, %f1602;
	fma.rn.f32 	%f1607, %f1598, %f1588, %f1603;
	ld.shared.v2.f32 	{%f1608, %f1609}, [%r101+7216];
	fma.rn.f32 	%f1610, %f1608, %f1587, %f1605;
	fma.rn.f32 	%f1611, %f1608, %f1588, %f1606;
	fma.rn.f32 	%f1612, %f1609, %f1588, %f1610;
	ld.shared.v2.f32 	{%f1613, %f1614}, [%r101+7320];
	fma.rn.f32 	%f1615, %f1613, %f1586, %f1579;
	fma.rn.f32 	%f1616, %f1613, %f1589, %f1604;
	fma.rn.f32 	%f1617, %f1614, %f1586, %f1582;
	fma.rn.f32 	%f1618, %f1614, %f1587, %f1615;
	fma.rn.f32 	%f1619, %f1614, %f1589, %f1607;
	fma.rn.f32 	%f1620, %f1614, %f1590, %f1616;
	ld.shared.v4.f32 	{%f1621, %f1622, %f1623, %f1624}, [%r101+7328];
	fma.rn.f32 	%f1625, %f1621, %f1586, %f1584;
	fma.rn.f32 	%f1626, %f1621, %f1587, %f1617;
	fma.rn.f32 	%f1627, %f1621, %f1588, %f1618;
	fma.rn.f32 	%f1628, %f1621, %f1589, %f1611;
	fma.rn.f32 	%f1629, %f1621, %f1590, %f1619;
	fma.rn.f32 	%f1630, %f1621, %f1591, %f1620;
	fma.rn.f32 	%f1631, %f1622, %f1586, %f1585;
	fma.rn.f32 	%f1632, %f1622, %f1587, %f1625;
	fma.rn.f32 	%f1633, %f1622, %f1588, %f1626;
	fma.rn.f32 	%f1634, %f1622, %f1589, %f1612;
	fma.rn.f32 	%f1635, %f1622, %f1590, %f1628;
	fma.rn.f32 	%f1636, %f1622, %f1591, %f1629;
	fma.rn.f32 	%f1637, %f1623, %f1587, %f1631;
	fma.rn.f32 	%f1638, %f1623, %f1588, %f1632;
	fma.rn.f32 	%f1639, %f1623, %f1590, %f1634;
	fma.rn.f32 	%f1640, %f1623, %f1591, %f1635;
	fma.rn.f32 	%f1641, %f1624, %f1588, %f1637;
	fma.rn.f32 	%f1642, %f1624, %f1591, %f1639;
	ld.shared.v4.f32 	{%f1643, %f1644, %f1645, %f1646}, [%r101+7440];
	fma.rn.f32 	%f1647, %f1643, %f1589, %f1627;
	fma.rn.f32 	%f1648, %f1643, %f1592, %f1630;
	fma.rn.f32 	%f1649, %f1644, %f1589, %f1633;
	fma.rn.f32 	%f1650, %f1644, %f1590, %f1647;
	fma.rn.f32 	%f1651, %f1644, %f1592, %f1636;
	fma.rn.f32 	%f1652, %f1644, %f1593, %f1648;
	fma.rn.f32 	%f1653, %f1645, %f1589, %f1638;
	fma.rn.f32 	%f1654, %f1645, %f1590, %f1649;
	fma.rn.f32 	%f1655, %f1645, %f1591, %f1650;
	fma.rn.f32 	%f1656, %f1645, %f1592, %f1640;
	fma.rn.f32 	%f1657, %f1645, %f1593, %f1651;
	fma.rn.f32 	%f1, %f1645, %f1594, %f1652;
	fma.rn.f32 	%f1658, %f1646, %f1589, %f1641;
	fma.rn.f32 	%f1659, %f1646, %f1590, %f1653;
	fma.rn.f32 	%f1660, %f1646, %f1591, %f1654;
	fma.rn.f32 	%f1661, %f1646, %f1592, %f1642;
	fma.rn.f32 	%f1662, %f1646, %f1593, %f1656;
	fma.rn.f32 	%f2, %f1646, %f1594, %f1657;
	ld.shared.v2.f32 	{%f1663, %f1664}, [%r101+7456];
	fma.rn.f32 	%f1665, %f1663, %f1590, %f1658;
	fma.rn.f32 	%f1666, %f1663, %f1591, %f1659;
	fma.rn.f32 	%f1667, %f1663, %f1593, %f1661;
	fma.rn.f32 	%f3, %f1663, %f1594, %f1662;
	fma.rn.f32 	%f1668, %f1664, %f1591, %f1665;
	fma.rn.f32 	%f4, %f1664, %f1594, %f1667;
	ld.shared.v2.f32 	{%f1669, %f1670}, [%r101+7560];
	fma.rn.f32 	%f1671, %f1669, %f1592, %f1655;
	fma.rn.f32 	%f1672, %f1670, %f1592, %f1660;
	fma.rn.f32 	%f1673, %f1670, %f1593, %f1671;
	ld.shared.v4.f32 	{%f1674, %f1675, %f1676, %f1677}, [%r101+7568];
	fma.rn.f32 	%f1678, %f1674, %f1592, %f1666;
	fma.rn.f32 	%f1679, %f1674, %f1593, %f1672;
	fma.rn.f32 	%f5, %f1674, %f1594, %f1673;
	fma.rn.f32 	%f1680, %f1675, %f1592, %f1668;
	fma.rn.f32 	%f1681, %f1675, %f1593, %f1678;
	fma.rn.f32 	%f6, %f1675, %f1594, %f1679;
	fma.rn.f32 	%f1682, %f1676, %f1593, %f1680;
	fma.rn.f32 	%f7, %f1676, %f1594, %f1681;
	fma.rn.f32 	%f8, %f1677, %f1594, %f1682;
	setp.gt.u32 	%p13, %r3, 671;
	@%p13 bra 	$L__BB1_19;
	ld.param.u64 	%rd276, [_Z6conv2dPfPKfS__param_2];
	mad.lo.s32 	%r228, %r5, 784, %r45;
	mad.lo.s32 	%r229, %r2, 56, %r228;
	cvta.to.global.u64 	%rd272, %rd276;
	mul.wide.u32 	%rd273, %r229, 4;
	add.s64 	%rd274, %rd272, %rd273;
	atom.global.add.f32 	%f1683, [%rd274], %f1;
	atom.global.add.f32 	%f1684, [%rd274+4], %f2;
	atom.global.add.f32 	%f1685, [%rd274+8], %f3;
	atom.global.add.f32 	%f1686, [%rd274+12], %f4;
	atom.global.add.f32 	%f1687, [%rd274+112], %f5;
	atom.global.add.f32 	%f1688, [%rd274+116], %f6;
	atom.global.add.f32 	%f1689, [%rd274+120], %f7;
	atom.global.add.f32 	%f1690, [%rd274+124], %f8;
$L__BB1_19:
	ret;

}


// ===== COMPILED SASS (sm_100) =====

	.target	sm_100

	.elftype	@"ET_EXEC"


//--------------------- .note.nv.tkinfo           --------------------------
	.section	.note.nv.tkinfo,"",@"SHT_NOTE"
	.sectionflags	@"SHF_NOTE_NV_TKINFO"
	.tkinfo
        /*0018*/ 	.word	0x00000002
        /*0030*/ 	.string	""
        /*0030*/ 	.string	"ptxas"
        /*0030*/ 	.string	"Cuda compilation tools, release 13.0, V13.0.88"
        /*0030*/ 	.string	"Build cuda_13.0.r13.0/compiler.36424714_0"
        /*0030*/ 	.string	"-arch sm_100 -m 64 "



//--------------------- .note.nv.cuinfo           --------------------------
	.section	.note.nv.cuinfo,"",@"SHT_NOTE"
	.sectionflags	@"SHF_NOTE_NV_CUINFO"
        /*0018*/ 	.short	0x0002
        /*001a*/ 	.short	0x0064
        /*001c*/ 	.short	0x0082
	.zero		2


//--------------------- .nv.info                  --------------------------
	.section	.nv.info,"",@"SHT_CUDA_INFO"
	.align	4


	//----- nvinfo : EIATTR_REGCOUNT
	.align		4
        /*0000*/ 	.byte	0x04, 0x2f
        /*0002*/ 	.short	(.L_1 - .L_0)
	.align		4
.L_0:
        /*0004*/ 	.word	index@(default_function_kernel0)
        /*0008*/ 	.word	0x0000002f


	//----- nvinfo : EIATTR_FRAME_SIZE
	.align		4
.L_1:
        /*000c*/ 	.byte	0x04, 0x11
        /*000e*/ 	.short	(.L_3 - .L_2)
	.align		4
.L_2:
        /*0010*/ 	.word	index@(default_function_kernel0)
        /*0014*/ 	.word	0x00000000


	//----- nvinfo : EIATTR_REGCOUNT
	.align		4
.L_3:
        /*0018*/ 	.byte	0x04, 0x2f
        /*001a*/ 	.short	(.L_5 - .L_4)
	.align		4
.L_4:
        /*001c*/ 	.word	index@(_Z6conv2dPfPKfS_)
        /*0020*/ 	.word	0x00000028


	//----- nvinfo : EIATTR_FRAME_SIZE
	.align		4
.L_5:
        /*0024*/ 	.byte	0x04, 0x11
        /*0026*/ 	.short	(.L_7 - .L_6)
	.align		4
.L_6:
        /*0028*/ 	.word	index@(_Z6conv2dPfPKfS_)
        /*002c*/ 	.word	0x00000000


	//----- nvinfo : EIATTR_MIN_STACK_SIZE
	.align		4
.L_7:
        /*0030*/ 	.byte	0x04, 0x12
        /*0032*/ 	.short	(.L_9 - .L_8)
	.align		4
.L_8:
        /*0034*/ 	.word	index@(_Z6conv2dPfPKfS_)
        /*0038*/ 	.word	0x00000000


	//----- nvinfo : EIATTR_MIN_STACK_SIZE
	.align		4
.L_9:
        /*003c*/ 	.byte	0x04, 0x12
        /*003e*/ 	.short	(.L_11 - .L_10)
	.align		4
.L_10:
        /*0040*/ 	.word	index@(default_function_kernel0)
        /*0044*/ 	.word	0x00000000
.L_11:


//--------------------- .nv.compat                --------------------------
	.section	.nv.compat,"",@"SHT_CUDA_COMPAT_INFO"
	.align	4
        /*0000*/ 	.byte	0x02, 0x09, 0x00, 0x00, 0x02, 0x02, 0x01, 0x00, 0x02, 0x05, 0x05, 0x00, 0x03, 0x07, 0x01, 0x01
        /*0010*/ 	.byte	0x02, 0x03, 0x00, 0x00, 0x02, 0x06, 0x01, 0x00, 0x04, 0x0b, 0x08, 0x00, 0x09, 0x00, 0x00, 0x00
        /*0020*/ 	.byte	0x00, 0x00, 0x00, 0x00


//--------------------- .nv.info._Z6conv2dPfPKfS_ --------------------------
	.section	.nv.info._Z6conv2dPfPKfS_,"",@"SHT_CUDA_INFO"
	.sectionflags	@""
	.align	4


	//----- nvinfo : EIATTR_CUDA_API_VERSION
	.align		4
        /*0000*/ 	.byte	0x04, 0x37
        /*0002*/ 	.short	(.L_13 - .L_12)
.L_12:
        /*0004*/ 	.word	0x00000082


	//----- nvinfo : EIATTR_KPARAM_INFO
	.align		4
.L_13:
        /*0008*/ 	.byte	0x04, 0x17
        /*000a*/ 	.short	(.L_15 - .L_14)
.L_14:
        /*000c*/ 	.word	0x00000000
        /*0010*/ 	.short	0x0002
        /*0012*/ 	.short	0x0010
        /*0014*/ 	.byte	0x00, 0xf5, 0x21, 0x00


	//----- nvinfo : EIATTR_KPARAM_INFO
	.align		4
.L_15:
        /*0018*/ 	.byte	0x04, 0x17
        /*001a*/ 	.short	(.L_17 - .L_16)
.L_16:
        /*001c*/ 	.word	0x00000000
        /*0020*/ 	.short	0x0001
        /*0022*/ 	.short	0x0008
        /*0024*/ 	.byte	0x00, 0xf5, 0x21, 0x00


	//----- nvinfo : EIATTR_KPARAM_INFO
	.align		4
.L_17:
        /*0028*/ 	.byte	0x04, 0x17
        /*002a*/ 	.short	(.L_19 - .L_18)
.L_18:
        /*002c*/ 	.word	0x00000000
        /*0030*/ 	.short	0x0000
        /*0032*/ 	.short	0x0000
        /*0034*/ 	.byte	0x00, 0xf5, 0x21, 0x00


	//----- nvinfo : EIATTR_SPARSE_MMA_MASK
	.align		4
.L_19:
        /*0038*/ 	.byte	0x03, 0x50
        /*003a*/ 	.short	0x0000


	//----- nvinfo : EIATTR_MAXREG_COUNT
	.align		4
        /*003c*/ 	.byte	0x03, 0x1b
        /*003e*/ 	.short	0x00ff


	//----- nvinfo : EIATTR_NUM_BARRIERS
	.align		4
        /*0040*/ 	.byte	0x02, 0x4c
        /*0042*/ 	.byte	0x01
	.zero		1


	//----- nvinfo : EIATTR_MERCURY_ISA_VERSION
	.align		4
        /*0044*/ 	.byte	0x03, 0x5f
        /*0046*/ 	.short	0x0101


	//----- nvinfo : EIATTR_VRC_CTA_INIT_COUNT
	.align		4
        /*0048*/ 	.byte	0x02, 0x4a
	.zero		1
	.zero		1


	//----- nvinfo : EIATTR_EXIT_INSTR_OFFSETS
	.align		4
        /*004c*/ 	.byte	0x04, 0x1c
        /*004e*/ 	.short	(.L_21 - .L_20)


	//   ....[0]....
.L_20:
        /*0050*/ 	.word	0x00007f80


	//   ....[1]....
        /*0054*/ 	.word	0x000081d0


	//----- nvinfo : EIATTR_CRS_STACK_SIZE
	.align		4
.L_21:
        /*0058*/ 	.byte	0x04, 0x1e
        /*005a*/ 	.short	(.L_23 - .L_22)
.L_22:
        /*005c*/ 	.word	0x00000000


	//----- nvinfo : EIATTR_CBANK_PARAM_SIZE
	.align		4
.L_23:
        /*0060*/ 	.byte	0x03, 0x19
        /*0062*/ 	.short	0x0018


	//----- nvinfo : EIATTR_PARAM_CBANK
	.align		4
        /*0064*/ 	.byte	0x04, 0x0a
        /*0066*/ 	.short	(.L_25 - .L_24)
	.align		4
.L_24:
        /*0068*/ 	.word	index@(.nv.constant0._Z6conv2dPfPKfS_)
        /*006c*/ 	.short	0x0380
        /*006e*/ 	.short	0x0018


	//----- nvinfo : EIATTR_SW_WAR
	.align		4
.L_25:
        /*0070*/ 	.byte	0x04, 0x36
        /*0072*/ 	.short	(.L_27 - .L_26)
.L_26:
        /*0074*/ 	.word	0x00000008
.L_27:


//--------------------- .nv.info.default_function_kernel0 --------------------------
	.section	.nv.info.default_function_kernel0,"",@"SHT_CUDA_INFO"
	.sectionflags	@""
	.align	4


	//----- nvinfo : EIATTR_CUDA_API_VERSION
	.align		4
        /*0000*/ 	.byte	0x04, 0x37
        /*0002*/ 	.short	(.L_29 - .L_28)
.L_28:
        /*0004*/ 	.word	0x00000082


	//----- nvinfo : EIATTR_KPARAM_INFO
	.align		4
.L_29:
        /*0008*/ 	.byte	0x04, 0x17
        /*000a*/ 	.short	(.L_31 - .L_30)
.L_30:
        /*000c*/ 	.word	0x00000000
        /*0010*/ 	.short	0x0002
        /*0012*/ 	.short	0x0010
        /*0014*/ 	.byte	0x00, 0xf5, 0x21, 0x00


	//----- nvinfo : EIATTR_KPARAM_INFO
	.align		4
.L_31:
        /*0018*/ 	.byte	0x04, 0x17
        /*001a*/ 	.short	(.L_33 - .L_32)
.L_32:
        /*001c*/ 	.word	0x00000000
        /*0020*/ 	.short	0x0001
        /*0022*/ 	.short	0x0008
        /*0024*/ 	.byte	0x00, 0xf5, 0x21, 0x00


	//----- nvinfo : EIATTR_KPARAM_INFO
	.align		4
.L_33:
        /*0028*/ 	.byte	0x04, 0x17
        /*002a*/ 	.short	(.L_35 - .L_34)
.L_34:
        /*002c*/ 	.word	0x00000000
        /*0030*/ 	.short	0x0000
        /*0032*/ 	.short	0x0000
        /*0034*/ 	.byte	0x00, 0xf5, 0x21, 0x00


	//----- nvinfo : EIATTR_SPARSE_MMA_MASK
	.align		4
.L_35:
        /*0038*/ 	.byte	0x03, 0x50
        /*003a*/ 	.short	0x0000


	//----- nvinfo : EIATTR_MAXREG_COUNT
	.align		4
        /*003c*/ 	.byte	0x03, 0x1b
        /*003e*/ 	.short	0x00ff


	//----- nvinfo : EIATTR_NUM_BARRIERS
	.align		4
        /*0040*/ 	.byte	0x02, 0x4c
        /*0042*/ 	.byte	0x01
	.zero		1


	//----- nvinfo : EIATTR_MERCURY_ISA_VERSION
	.align		4
        /*0044*/ 	.byte	0x03, 0x5f
        /*0046*/ 	.short	0x0101


	//----- nvinfo : EIATTR_VRC_CTA_INIT_COUNT
	.align		4
        /*0048*/ 	.byte	0x02, 0x4a
	.zero		1
	.zero		1


	//----- nvinfo : EIATTR_EXIT_INSTR_OFFSETS
	.align		4
        /*004c*/ 	.byte	0x04, 0x1c
        /*004e*/ 	.short	(.L_37 - .L_36)


	//   ....[0]....
.L_36:
        /*0050*/ 	.word	0x00001db0


	//----- nvinfo : EIATTR_CBANK_PARAM_SIZE
	.align		4
.L_37:
        /*0054*/ 	.byte	0x03, 0x19
        /*0056*/ 	.short	0x0018


	//----- nvinfo : EIATTR_PARAM_CBANK
	.align		4
        /*0058*/ 	.byte	0x04, 0x0a
        /*005a*/ 	.short	(.L_39 - .L_38)
	.align		4
.L_38:
        /*005c*/ 	.word	index@(.nv.constant0.default_function_kernel0)
        /*0060*/ 	.short	0x0380
        /*0062*/ 	.short	0x0018


	//----- nvinfo : EIATTR_SW_WAR
	.align		4
.L_39:
        /*0064*/ 	.byte	0x04, 0x36
        /*0066*/ 	.short	(.L_41 - .L_40)
.L_40:
        /*0068*/ 	.word	0x00000008
.L_41:


//--------------------- .nv.callgraph             --------------------------
	.section	.nv.callgraph,"",@"SHT_CUDA_CALLGRAPH"
	.align	4
	.sectionentsize	8
	.align		4
        /*0000*/ 	.word	0x00000000
	.align		4
        /*0004*/ 	.word	0xffffffff
	.align		4
        /*0008*/ 	.word	0x00000000
	.align		4
        /*000c*/ 	.word	0xfffffffe
	.align		4
        /*0010*/ 	.word	0x00000000
	.align		4
        /*0014*/ 	.word	0xfffffffd
	.align		4
        /*0018*/ 	.word	0x00000000
	.align		4
        /*001c*/ 	.word	0xfffffffc


//--------------------- .text._Z6conv2dPfPKfS_    --------------------------
	.section	.text._Z6conv2dPfPKfS_,"ax",@progbits
	.align	128
        .global         _Z6conv2dPfPKfS_
        .type           _Z6conv2dPfPKfS_,@function
        .size           _Z6conv2dPfPKfS_,(.L_x_30 - _Z6conv2dPfPKfS_)
        .other          _Z6conv2dPfPKfS_,@"STO_CUDA_ENTRY STV_DEFAULT"
_Z6conv2dPfPKfS_:
.text._Z6conv2dPfPKfS_:
[----:B------:R-:W-:Y:S08]  /*0000*/  LDC R1, c[0x0][0x37c] ;  /* 0x0000df00ff017b82 */ /* 0x000ff00000000800 */
[----:B------:R-:W0:Y:S01]  /*0010*/  LDC R3, c[0x0][0x360] ;  /* 0x0000d800ff037b82 */ /* 0x000e220000000800 */
[----:B------:R-:W1:Y:S01]  /*0020*/  S2R R8, SR_TID.X ;  /* 0x0000000000087919 */ /* 0x000e620000002100 */
[----:B------:R-:W-:Y:S01]  /*0030*/  BSSY.RECONVERGENT B0, `(.L_x_0) ;  /* 0x0000033000007945 */ /* 0x000fe20003800200 */
[----:B------:R-:W2:Y:S01]  /*0040*/  S2R R11, SR_CTAID.X ;  /* 0x00000000000b7919 */ /* 0x000ea20000002500 */
[----:B0-----:R-:W0:Y:S01]  /*0050*/  I2F.U32.RP R6, R3 ;  /* 0x0000000300067306 */ /* 0x001e220000209000 */
[----:B------:R-:W-:-:S02]  /*0060*/  ISETP.NE.U32.AND P2, PT, R3, RZ, PT ;  /* 0x000000ff0300720c */ /* 0x000fc40003f45070 */
[----:B-1----:R-:W-:-:S04]  /*0070*/  IADD3 R0, PT, PT, R8, R3, RZ ;  /* 0x0000000308007210 */ /* 0x002fc80007ffe0ff */
[C---:B------:R-:W-:Y:S01]  /*0080*/  ISETP.GE.U32.AND P0, PT, R0.reuse, 0x780, PT ;  /* 0x000007800000780c */ /* 0x040fe20003f06070 */
[----:B--2---:R-:W-:Y:S01]  /*0090*/  IMAD.HI.U32 R10, R11, -0x6db6db6d, RZ ;  /* 0x924924930b0a7827 */ /* 0x004fe200078e00ff */
[----:B0-----:R-:W0:Y:S01]  /*00a0*/  MUFU.RCP R6, R6 ;  /* 0x0000000600067308 */ /* 0x001e220000001000 */
[----:B------:R-:W-:-:S03]  /*00b0*/  VIMNMX.U32 R7, PT, PT, R0, 0x780, !PT ;  /* 0x0000078000077848 */ /* 0x000fc60007fe0000 */
[----:B------:R-:W-:Y:S02]  /*00c0*/  SHF.R.U32.HI R10, RZ, 0x3, R10 ;  /* 0x00000003ff0a7819 */ /* 0x000fe4000001160a */
[----:B0-----:R-:W-:-:S04]  /*00d0*/  IADD3 R4, PT, PT, R6, 0xffffffe, RZ ;  /* 0x0ffffffe06047810 */ /* 0x001fc80007ffe0ff */
[----:B------:R0:W1:Y:S02]  /*00e0*/  F2I.FTZ.U32.TRUNC.NTZ R5, R4 ;  /* 0x0000000400057305 */ /* 0x000064000021f000 */
[----:B0-----:R-:W-:Y:S01]  /*00f0*/  HFMA2 R4, -RZ, RZ, 0, 0 ;  /* 0x00000000ff047431 */ /* 0x001fe200000001ff */
[----:B-1----:R-:W-:-:S05]  /*0100*/  IADD3 R2, PT, PT, RZ, -R5, RZ ;  /* 0x80000005ff027210 */ /* 0x002fca0007ffe0ff */
[----:B------:R-:W-:Y:S01]  /*0110*/  IMAD R9, R2, R3, RZ ;  /* 0x0000000302097224 */ /* 0x000fe200078e02ff */
[----:B------:R-:W-:-:S03]  /*0120*/  SEL R2, RZ, 0x1, P0 ;  /* 0x00000001ff027807 */ /* 0x000fc60000000000 */
[----:B------:R-:W-:Y:S01]  /*0130*/  IMAD.HI.U32 R5, R5, R9, R4 ;  /* 0x0000000905057227 */ /* 0x000fe200078e0004 */
[----:B------:R-:W-:-:S05]  /*0140*/  IADD3 R0, PT, PT, R7, -R0, -R2 ;  /* 0x8000000007007210 */ /* 0x000fca0007ffe802 */
[----:B------:R-:W-:-:S05]  /*0150*/  IMAD.HI.U32 R5, R5, R0, RZ ;  /* 0x0000000005057227 */ /* 0x000fca00078e00ff */
[----:B------:R-:W-:-:S05]  /*0160*/  IADD3 R4, PT, PT, -R5, RZ, RZ ;  /* 0x000000ff05047210 */ /* 0x000fca0007ffe1ff */
[----:B------:R-:W-:-:S05]  /*0170*/  IMAD R0, R3, R4, R0 ;  /* 0x0000000403007224 */ /* 0x000fca00078e0200 */
[----:B------:R-:W-:-:S13]  /*0180*/  ISETP.GE.U32.AND P0, PT, R0, R3, PT ;  /* 0x000000030000720c */ /* 0x000fda0003f06070 */
[-C--:B------:R-:W-:Y:S02]  /*0190*/  @P0 IADD3 R0, PT, PT, R0, -R3.reuse, RZ ;  /* 0x8000000300000210 */ /* 0x080fe40007ffe0ff */
[----:B------:R-:W-:Y:S02]  /*01a0*/  @P0 IADD3 R5, PT, PT, R5, 0x1, RZ ;  /* 0x0000000105050810 */ /* 0x000fe40007ffe0ff */
[----:B------:R-:W-:Y:S02]  /*01b0*/  ISETP.GE.U32.AND P1, PT, R0, R3, PT ;  /* 0x000000030000720c */ /* 0x000fe40003f26070 */
[----:B------:R-:W-:-:S05]  /*01c0*/  LOP3.LUT R0, R8, 0xffff, RZ, 0xc0, !PT ;  /* 0x0000ffff08007812 */ /* 0x000fca00078ec0ff */
[----:B------:R-:W-:-:S05]  /*01d0*/  IMAD R0, R0, 0x2ab, RZ ;  /* 0x000002ab00007824 */ /* 0x000fca00078e02ff */
[----:B------:R-:W-:Y:S02]  /*01e0*/  SHF.R.U32.HI R0, RZ, 0x10, R0 ;  /* 0x00000010ff007819 */ /* 0x000fe40000011600 */
[----:B------:R-:W-:Y:S02]  /*01f0*/  @P1 IADD3 R5, PT, PT, R5, 0x1, RZ ;  /* 0x0000000105051810 */ /* 0x000fe40007ffe0ff */
[----:B------:R-:W-:-:S04]  /*0200*/  @!P2 LOP3.LUT R5, RZ, R3, RZ, 0x33, !PT ;  /* 0x00000003ff05a212 */ /* 0x000fc800078e33ff */
[----:B------:R-:W-:Y:S02]  /*0210*/  IADD3 R5, PT, PT, R2, R5, RZ ;  /* 0x0000000502057210 */ /* 0x000fe40007ffe0ff */
[----:B------:R-:W-:Y:S02]  /*0220*/  PRMT R2, R0, 0x9910, RZ ;  /* 0x0000991000027816 */ /* 0x000fe400000000ff */
[C---:B------:R-:W-:Y:S02]  /*0230*/  LOP3.LUT R4, R5.reuse, 0x3, RZ, 0xc0, !PT ;  /* 0x0000000305047812 */ /* 0x040fe400078ec0ff */
[----:B------:R-:W-:Y:S01]  /*0240*/  ISETP.GE.U32.AND P1, PT, R5, 0x3, PT ;  /* 0x000000030500780c */ /* 0x000fe20003f26070 */
[----:B------:R-:W-:Y:S01]  /*0250*/  IMAD R2, R2, 0x60, RZ ;  /* 0x0000006002027824 */ /* 0x000fe200078e02ff */
[----:B------:R-:W-:Y:S02]  /*0260*/  ISETP.NE.AND P0, PT, R4, 0x3, PT ;  /* 0x000000030400780c */ /* 0x000fe40003f05270 */
[----:B------:R-:W-:-:S11]  /*0270*/  MOV R4, R8 ;  /* 0x0000000800047202 */ /* 0x000fd60000000f00 */
[----:B------:R-:W-:Y:S05]  /*0280*/  @!P0 BRA `(.L_x_1) ;  /* 0x0000000000348947 */ /* 0x000fea0003800000 */
[----:B------:R-:W0:Y:S01]  /*0290*/  S2UR UR5, SR_CgaCtaId ;  /* 0x00000000000579c3 */ /* 0x000e220000008800 */
[----:B------:R-:W-:Y:S01]  /*02a0*/  IADD3 R5, PT, PT, R5, 0x1, RZ ;  /* 0x0000000105057810 */ /* 0x000fe20007ffe0ff */
[----:B------:R-:W-:-:S03]  /*02b0*/  UMOV UR4, 0x400 ;  /* 0x0000040000047882 */ /* 0x000fc60000000000 */
[----:B------:R-:W-:-:S05]  /*02c0*/  LOP3.LUT R5, R5, 0x3, RZ, 0xc0, !PT ;  /* 0x0000000305057812 */ /* 0x000fca00078ec0ff */
[C---:B------:R-:W-:Y:S01]  /*02d0*/  IMAD R4, R5.reuse, R3, R8 ;  /* 0x0000000305047224 */ /* 0x040fe200078e0208 */
[----:B------:R-:W-:Y:S01]  /*02e0*/  IADD3 R5, PT, PT, -R5, RZ, RZ ;  /* 0x000000ff05057210 */ /* 0x000fe20007ffe1ff */
[----:B0-----:R-:W-:-:S06]  /*02f0*/  ULEA UR4, UR5, UR4, 0x18 ;  /* 0x0000000405047291 */ /* 0x001fcc000f8ec0ff */
[----:B------:R-:W-:-:S07]  /*0300*/  LEA R6, R8, UR4, 0x2 ;  /* 0x0000000408067c11 */ /* 0x000fce000f8e10ff */
.L_x_2:
[----:B------:R-:W-:Y:S01]  /*0310*/  IADD3 R5, PT, PT, R5, 0x1, RZ ;  /* 0x0000000105057810 */ /* 0x000fe20007ffe0ff */
[----:B------:R0:W-:Y:S03]  /*0320*/  STS [R6], RZ ;  /* 0x000000ff06007388 */ /* 0x0001e60000000800 */
[----:B------:R-:W-:Y:S02]  /*0330*/  ISETP.NE.AND P0, PT, R5, RZ, PT ;  /* 0x000000ff0500720c */ /* 0x000fe40003f05270 */
[----:B0-----:R-:W-:-:S11]  /*0340*/  LEA R6, R3, R6, 0x2 ;  /* 0x0000000603067211 */ /* 0x001fd600078e10ff */
[----:B------:R-:W-:Y:S05]  /*0350*/  @P0 BRA `(.L_x_2) ;  /* 0xfffffffc00ec0947 */ /* 0x000fea000383ffff */
.L_x_1:
[----:B------:R-:W-:Y:S05]  /*0360*/  BSYNC.RECONVERGENT B0 ;  /* 0x0000000000007941 */ /* 0x000fea0003800200 */
.L_x_0:
[----:B------:R-:W-:Y:S04]  /*0370*/  BSSY.RECONVERGENT B0, `(.L_x_3) ;  /* 0x0000011000007945 */ /* 0x000fe80003800200 */
[----:B------:R-:W-:Y:S05]  /*0380*/  @!P1 BRA `(.L_x_4) ;  /* 0x00000000003c9947 */ /* 0x000fea0003800000 */
[----:B------:R-:W0:Y:S01]  /*0390*/  S2UR UR5, SR_CgaCtaId ;  /* 0x00000000000579c3 */ /* 0x000e220000008800 */
[----:B------:R-:W-:Y:S02]  /*03a0*/  UMOV UR4, 0x400 ;  /* 0x0000040000047882 */ /* 0x000fe40000000000 */
[----:B0-----:R-:W-:-:S06]  /*03b0*/  ULEA UR4, UR5, UR4, 0x18 ;  /* 0x0000000405047291 */ /* 0x001fcc000f8ec0ff */
[----:B------:R-:W-:-:S07]  /*03c0*/  LEA R6, R4, UR4, 0x2 ;  /* 0x0000000404067c11 */ /* 0x000fce000f8e10ff */
.L_x_5:
[CC--:B-1----:R-:W-:Y:S01]  /*03d0*/  LEA R5, R3.reuse, R6.reuse, 0x2 ;  /* 0x0000000603057211 */ /* 0x0c2fe200078e10ff */
[C---:B------:R-:W-:Y:S01]  /*03e0*/  IMAD R9, R3.reuse, 0xc, R6 ;  /* 0x0000000c03097824 */ /* 0x040fe200078e0206 */
[C---:B------:R-:W-:Y:S01]  /*03f0*/  LEA R7, R3.reuse, R6, 0x3 ;  /* 0x0000000603077211 */ /* 0x040fe200078e18ff */
[----:B------:R0:W-:Y:S01]  /*0400*/  STS [R6], RZ ;  /* 0x000000ff06007388 */ /* 0x0001e20000000800 */
[----:B------:R-:W-:-:S03]  /*0410*/  LEA R4, R3, R4, 0x2 ;  /* 0x0000000403047211 */ /* 0x000fc600078e10ff */
[----:B------:R1:W-:Y:S01]  /*0420*/  STS [R5], RZ ;  /* 0x000000ff05007388 */ /* 0x0003e20000000800 */
[----:B------:R-:W-:-:S03]  /*0430*/  ISETP.GE.U32.AND P0, PT, R4, 0x780, PT ;  /* 0x000007800400780c */ /* 0x000fc60003f06070 */
[----:B------:R1:W-:Y:S01]  /*0440*/  STS [R7], RZ ;  /* 0x000000ff07007388 */ /* 0x0003e20000000800 */
[----:B0-----:R-:W-:-:S03]  /*0450*/  LEA R6, R3, R6, 0x4 ;  /* 0x0000000603067211 */ /* 0x001fc600078e20ff */
[----:B------:R1:W-:Y:S06]  /*0460*/  STS [R9], RZ ;  /* 0x000000ff09007388 */ /* 0x0003ec0000000800 */
[----:B------:R-:W-:Y:S05]  /*0470*/  @!P0 BRA `(.L_x_5) ;  /* 0xfffffffc00d48947 */ /* 0x000fea000383ffff */
.L_x_4:
[----:B------:R-:W-:Y:S05]  /*0480*/  BSYNC.RECONVERGENT B0 ;  /* 0x0000000000007941 */ /* 0x000fea0003800200 */
.L_x_3:
[----:B-1----:R-:W-:Y:S01]  /*0490*/  IMAD R9, R10, -0xe, R11 ;  /* 0xfffffff20a097824 */ /* 0x002fe200078e020b */
[----:B------:R-:W-:Y:S01]  /*04a0*/  IADD3 R3, PT, PT, RZ, -R2, RZ ;  /* 0x80000002ff037210 */ /* 0x000fe20007ffe0ff */
[----:B------:R-:W-:Y:S03]  /*04b0*/  BAR.SYNC.DEFER_BLOCKING 0x0 ;  /* 0x0000000000007b1d */ /* 0x000fe60000010000 */
[C---:B------:R-:W-:Y:S02]  /*04c0*/  ISETP.NE.AND P0, PT, R9.reuse, RZ, PT ;  /* 0x000000ff0900720c */ /* 0x040fe40003f05270 */
[----:B------:R-:W-:Y:S01]  /*04d0*/  SHF.L.U32 R2, R9, 0x1, RZ ;  /* 0x0000000109027819 */ /* 0x000fe200000006ff */
[----:B------:R-:W0:Y:S01]  /*04e0*/  LDCU.64 UR6, c[0x0][0x358] ;  /* 0x00006b00ff0677ac */ /* 0x000e220008000a00 */
[----:B------:R-:W-:Y:S02]  /*04f0*/  PRMT R3, R3, 0x7710, RZ ;  /* 0x0000771003037816 */ /* 0x000fe400000000ff */
[----:B------:R-:W-:-:S02]  /*0500*/  VIMNMX.U32 R4, PT, PT, R2, 0x19, PT ;  /* 0x0000001902047848 */ /* 0x000fc40003fe0000 */
[----:B------:R-:W-:Y:S02]  /*0510*/  VIMNMX.U32 R2, PT, PT, R2, 0x1, !PT ;  /* 0x0000000102027848 */ /* 0x000fe40007fe0000 */
[----:B------:R-:W-:Y:S02]  /*0520*/  IADD3 R3, PT, PT, R3, R8, RZ ;  /* 0x0000000803037210 */ /* 0x000fe40007ffe0ff */
[----:B------:R-:W-:Y:S02]  /*0530*/  IADD3 R5, PT, PT, R4, 0x3, RZ ;  /* 0x0000000304057810 */ /* 0x000fe40007ffe0ff */
[----:B------:R-:W-:Y:S02]  /*0540*/  IADD3 R4, PT, PT, R2, -0x1, RZ ;  /* 0xffffffff02047810 */ /* 0x000fe40007ffe0ff */
[----:B------:R-:W-:Y:S01]  /*0550*/  LOP3.LUT R3, R3, 0xffff, RZ, 0xc0, !PT ;  /* 0x0000ffff03037812 */ /* 0x000fe200078ec0ff */
[----:B------:R-:W-:Y:S06]  /*0560*/  @P0 BRA `(.L_x_6) ;  /* 0x0000000800380947 */ /* 0x000fec0003800000 */
[----:B------:R-:W-:Y:S01]  /*0570*/  HFMA2 R7, -RZ, RZ, 0, 1.6689300537109375e-06 ;  /* 0x0000001cff077431 */ /* 0x000fe200000001ff */
[----:B------:R-:W-:Y:S01]  /*0580*/  IADD3 R18, PT, PT, -R4, R5, RZ ;  /* 0x0000000504127210 */ /* 0x000fe20007ffe1ff */
[----:B------:R-:W-:Y:S01]  /*0590*/  BSSY.RECONVERGENT B1, `(.L_x_7) ;  /* 0x000008a000017945 */ /* 0x000fe20003800200 */
[----:B------:R-:W-:-:S03]  /*05a0*/  MOV R11, R0 ;  /* 0x00000000000b7202 */ /* 0x000fc60000000f00 */
[----:B------:R-:W-:Y:S02]  /*05b0*/  IMAD R18, R18, 0x1c, RZ ;  /* 0x0000001c12127824 */ /* 0x000fe400078e02ff */
[----:B------:R-:W-:-:S07]  /*05c0*/  IMAD R2, R2, R7, -0x1c ;  /* 0xffffffe402027424 */ /* 0x000fce00078e0207 */
.L_x_15:
[----:B------:R-:W-:Y:S01]  /*05d0*/  ISETP.GT.U32.AND P0, PT, R18, R3, PT ;  /* 0x000000031200720c */ /* 0x000fe20003f04070 */
[----:B------:R-:W-:-:S12]  /*05e0*/  BSSY.RECONVERGENT B0, `(.L_x_8) ;  /* 0x0000081000007945 */ /* 0x000fd80003800200 */
[----:B-12---:R-:W-:Y:S05]  /*05f0*/  @!P0 BRA `(.L_x_9) ;  /* 0x0000000400fc8947 */ /* 0x006fea0003800000 */
[----:B------:R-:W-:Y:S02]  /*0600*/  ISETP.GE.U32.AND P2, PT, R3, R18, PT ;  /* 0x000000120300720c */ /* 0x000fe40003f46070 */
[----:B------:R-:W-:Y:S02]  /*0610*/  LEA R19, R10, R11, 0x4 ;  /* 0x0000000b0a137211 */ /* 0x000fe400078e20ff */
[----:B------:R-:W-:-:S03]  /*0620*/  MOV R23, R3 ;  /* 0x0000000300177202 */ /* 0x000fc60000000f00 */
[----:B------:R-:W-:-:S06]  /*0630*/  IMAD R19, R19, 0x310, R2 ;  /* 0x0000031013137824 */ /* 0x000fcc00078e0202 */
[----:B------:R-:W1:Y:S01]  /*0640*/  @P2 LDC.64 R4, c[0x0][0x380] ;  /* 0x0000e000ff042b82 */ /* 0x000e620000000a00 */
[----:B------:R-:W-:-:S05]  /*0650*/  @P2 IADD3 R7, PT, PT, R19, R23, RZ ;  /* 0x0000001713072210 */ /* 0x000fca0007ffe0ff */
[----:B-1----:R-:W-:-:S06]  /*0660*/  @P2 IMAD.WIDE.U32 R4, R7, 0x4, R4 ;  /* 0x0000000407042825 */ /* 0x002fcc00078e0004 */
[----:B0-----:R-:W2:Y:S01]  /*0670*/  @P2 LDG.E.CONSTANT R4, desc[UR6][R4.64] ;  /* 0x0000000604042981 */ /* 0x001ea2000c1e9900 */
[----:B------:R-:W-:Y:S01]  /*0680*/  @P2 SHF.R.U32.HI R6, RZ, 0x2, R23 ;  /* 0x00000002ff062819 */ /* 0x000fe20000011617 */
[----:B------:R-:W-:Y:S01]  /*0690*/  BSSY.RECONVERGENT B2, `(.L_x_10) ;  /* 0x0000044000027945 */ /* 0x000fe20003800200 */
[----:B------:R-:W-:Y:S01]  /*06a0*/  @P2 MOV R13, 0x400 ;  /* 0x00000400000d2802 */ /* 0x000fe20000000f00 */
[----:B------:R-:W0:Y:S01]  /*06b0*/  @P2 S2R R14, SR_CgaCtaId ;  /* 0x00000000000e2919 */ /* 0x000e220000008800 */
[----:B------:R-:W-:Y:S01]  /*06c0*/  PLOP3.LUT P0, PT, P2, PT, PT, 0x8, 0x80 ;  /* 0x000000000080781c */ /* 0x000fe2000170e170 */
[----:B------:R-:W-:-:S04]  /*06d0*/  @P2 IMAD.HI.U32 R12, R6, 0x24924925, RZ ;  /* 0x24924925060c2827 */ /* 0x000fc800078e00ff */
[----:B------:R-:W-:Y:S01]  /*06e0*/  @P2 IMAD R6, R12, -0x1c, R23 ;  /* 0xffffffe40c062824 */ /* 0x000fe200078e0217 */
[----:B------:R-:W-:-:S03]  /*06f0*/  @P2 IADD3 R23, PT, PT, R23, 0x60, RZ ;  /* 0x0000006017172810 */ /* 0x000fc60007ffe0ff */
[----:B------:R-:W-:Y:S01]  /*0700*/  @P2 IMAD R7, R11, 0x78, R6 ;  /* 0x000000780b072824 */ /* 0x000fe200078e0206 */
[CC--:B------:R-:W-:Y:S02]  /*0710*/  ISETP.GT.U32.AND P1, PT, R18.reuse, R23.reuse, PT ;  /* 0x000000171200720c */ /* 0x0c0fe40003f24070 */
[----:B------:R-:W-:Y:S01]  /*0720*/  IADD3 R6, PT, PT, R18, -R23, RZ ;  /* 0x8000001712067210 */ /* 0x000fe20007ffe0ff */
[----:B------:R-:W-:-:S03]  /*0730*/  @P2 IMAD R7, R12, 0x1e, R7 ;  /* 0x0000001e0c072824 */ /* 0x000fc600078e0207 */
[----:B------:R-:W-:Y:S02]  /*0740*/  ISETP.LE.U32.OR P1, PT, R6, 0x120, !P1 ;  /* 0x000001200600780c */ /* 0x000fe40004f23470 */
[----:B0-----:R-:W-:-:S04]  /*0750*/  @P2 LEA R14, R14, R13, 0x18 ;  /* 0x0000000d0e0e2211 */ /* 0x001fc800078ec0ff */
[----:B------:R-:W-:-:S05]  /*0760*/  @P2 LEA R7, R7, R14, 0x2 ;  /* 0x0000000e07072211 */ /* 0x000fca00078e10ff */
[----:B--2---:R0:W-:Y:S02]  /*0770*/  @P2 STS [R7+0x7c], R4 ;  /* 0x00007c0407002388 */ /* 0x0041e40000000800 */
[----:B------:R-:W-:Y:S05]  /*0780*/  @P1 BRA `(.L_x_11) ;  /* 0x0000000000d01947 */ /* 0x000fea0003800000 */
[----:B------:R-:W1:Y:S01]  /*0790*/  S2R R6, SR_CgaCtaId ;  /* 0x0000000000067919 */ /* 0x000e620000008800 */
[----:B0-----:R-:W0:Y:S01]  /*07a0*/  LDC.64 R4, c[0x0][0x380] ;  /* 0x0000e000ff047b82 */ /* 0x001e220000000a00 */
[----:B------:R-:W-:Y:S02]  /*07b0*/  MOV R21, 0x400 ;  /* 0x0000040000157802 */ /* 0x000fe40000000f00 */
[----:B------:R-:W-:Y:S02]  /*07c0*/  PLOP3.LUT P0, PT, PT, PT, PT, 0x8, 0x80 ;  /* 0x000000000080781c */ /* 0x000fe40003f0e170 */
[----:B------:R-:W-:Y:S02]  /*07d0*/  IADD3 R20, PT, PT, R18, -0x120, RZ ;  /* 0xfffffee012147810 */ /* 0x000fe40007ffe0ff */
[----:B-1----:R-:W-:-:S09]  /*07e0*/  LEA R21, R6, R21, 0x18 ;  /* 0x0000001506157211 */ /* 0x002fd200078ec0ff */
.L_x_12:
[C---:B------:R-:W-:Y:S02]  /*07f0*/  IADD3 R26, PT, PT, R23.reuse, 0x60, RZ ;  /* 0x00000060171a7810 */ /* 0x040fe40007ffe0ff */
[C---:B------:R-:W-:Y:S02]  /*0800*/  IADD3 R22, PT, PT, R23.reuse, 0xc0, RZ ;  /* 0x000000c017167810 */ /* 0x040fe40007ffe0ff */
[----:B------:R-:W-:Y:S02]  /*0810*/  IADD3 R24, PT, PT, R23, 0x120, RZ ;  /* 0x0000012017187810 */ /* 0x000fe40007ffe0ff */
[C---:B-1----:R-:W-:Y:S02]  /*0820*/  IADD3 R7, PT, PT, R19.reuse, R23, RZ ;  /* 0x0000001713077210 */ /* 0x042fe40007ffe0ff */
[C---:B------:R-:W-:Y:S02]  /*0830*/  IADD3 R13, PT, PT, R19.reuse, R26, RZ ;  /* 0x0000001a130d7210 */ /* 0x040fe40007ffe0ff */
[----:B------:R-:W-:Y:S01]  /*0840*/  IADD3 R15, PT, PT, R19, R22, RZ ;  /* 0x00000016130f7210 */ /* 0x000fe20007ffe0ff */
[----:B0-----:R-:W-:Y:S01]  /*0850*/  IMAD.WIDE.U32 R6, R7, 0x4, R4 ;  /* 0x0000000407067825 */ /* 0x001fe200078e0004 */
[----:B------:R-:W-:-:S03]  /*0860*/  IADD3 R17, PT, PT, R19, R24, RZ ;  /* 0x0000001813117210 */ /* 0x000fc60007ffe0ff */
[--C-:B------:R-:W-:Y:S02]  /*0870*/  IMAD.WIDE.U32 R12, R13, 0x4, R4.reuse ;  /* 0x000000040d0c7825 */ /* 0x100fe400078e0004 */
[----:B------:R0:W2:Y:S02]  /*0880*/  LDG.E.CONSTANT R6, desc[UR6][R6.64] ;  /* 0x0000000606067981 */ /* 0x0000a4000c1e9900 */
[--C-:B------:R-:W-:Y:S02]  /*0890*/  IMAD.WIDE.U32 R14, R15, 0x4, R4.reuse ;  /* 0x000000040f0e7825 */ /* 0x100fe400078e0004 */
[----:B------:R1:W3:Y:S02]  /*08a0*/  LDG.E.CONSTANT R12, desc[UR6][R12.64] ;  /* 0x000000060c0c7981 */ /* 0x0002e4000c1e9900 */
[----:B------:R-:W-:Y:S02]  /*08b0*/  IMAD.WIDE.U32 R16, R17, 0x4, R4 ;  /* 0x0000000411107825 */ /* 0x000fe400078e0004 */
[----:B------:R4:W5:Y:S04]  /*08c0*/  LDG.E.CONSTANT R14, desc[UR6][R14.64] ;  /* 0x000000060e0e7981 */ /* 0x000968000c1e9900 */
[----:B------:R4:W5:Y:S01]  /*08d0*/  LDG.E.CONSTANT R16, desc[UR6][R16.64] ;  /* 0x0000000610107981 */ /* 0x000962000c1e9900 */
[----:B------:R-:W-:-:S05]  /*08e0*/  SHF.R.U32.HI R25, RZ, 0x2, R23 ;  /* 0x00000002ff197819 */ /* 0x000fca0000011617 */
[----:B------:R-:W-:-:S04]  /*08f0*/  IMAD.HI.U32 R28, R25, 0x24924925, RZ ;  /* 0x24924925191c7827 */ /* 0x000fc800078e00ff */
[----:B------:R-:W-:-:S04]  /*0900*/  IMAD R30, R28, -0x1c, R23 ;  /* 0xffffffe41c1e7824 */ /* 0x000fc800078e0217 */
[----:B------:R-:W-:Y:S01]  /*0910*/  IMAD R25, R11, 0x78, R30 ;  /* 0x000000780b197824 */ /* 0x000fe200078e021e */
[----:B------:R-:W-:-:S03]  /*0920*/  SHF.R.U32.HI R27, RZ, 0x2, R22 ;  /* 0x00000002ff1b7819 */ /* 0x000fc60000011616 */
[----:B------:R-:W-:Y:S01]  /*0930*/  IMAD R28, R28, 0x1e, R25 ;  /* 0x0000001e1c1c7824 */ /* 0x000fe200078e0219 */
[----:B------:R-:W-:Y:S02]  /*0940*/  SHF.R.U32.HI R25, RZ, 0x2, R26 ;  /* 0x00000002ff197819 */ /* 0x000fe4000001161a */
[----:B0-----:R-:W-:Y:S01]  /*0950*/  SHF.R.U32.HI R7, RZ, 0x2, R24 ;  /* 0x00000002ff077819 */ /* 0x001fe20000011618 */
[----:B-1----:R-:W-:-:S04]  /*0960*/  IMAD.HI.U32 R13, R27, 0x24924925, RZ ;  /* 0x249249251b0d7827 */ /* 0x002fc800078e00ff */
[----:B------:R-:W-:-:S04]  /*0970*/  IMAD.HI.U32 R25, R25, 0x24924925, RZ ;  /* 0x2492492519197827 */ /* 0x000fc800078e00ff */
[----:B------:R-:W-:-:S04]  /*0980*/  IMAD.HI.U32 R7, R7, 0x24924925, RZ ;  /* 0x2492492507077827 */ /* 0x000fc800078e00ff */
[----:B------:R-:W-:Y:S02]  /*0990*/  IMAD R26, R25, -0x1c, R26 ;  /* 0xffffffe4191a7824 */ /* 0x000fe400078e021a */
[----:B------:R-:W-:Y:S02]  /*09a0*/  IMAD R22, R13, -0x1c, R22 ;  /* 0xffffffe40d167824 */ /* 0x000fe400078e0216 */
[----:B------:R-:W-:Y:S02]  /*09b0*/  IMAD R24, R7, -0x1c, R24 ;  /* 0xffffffe407187824 */ /* 0x000fe400078e0218 */
[C---:B------:R-:W-:Y:S02]  /*09c0*/  IMAD R26, R11.reuse, 0x78, R26 ;  /* 0x000000780b1a7824 */ /* 0x040fe400078e021a */
[C---:B------:R-:W-:Y:S02]  /*09d0*/  IMAD R22, R11.reuse, 0x78, R22 ;  /* 0x000000780b167824 */ /* 0x040fe400078e0216 */
[----:B------:R-:W-:-:S02]  /*09e0*/  IMAD R24, R11, 0x78, R24 ;  /* 0x000000780b187824 */ /* 0x000fc400078e0218 */
[----:B------:R-:W-:Y:S02]  /*09f0*/  IMAD R26, R25, 0x1e, R26 ;  /* 0x0000001e191a7824 */ /* 0x000fe400078e021a */
[----:B------:R-:W-:Y:S02]  /*0a00*/  IMAD R22, R13, 0x1e, R22 ;  /* 0x0000001e0d167824 */ /* 0x000fe400078e0216 */
[----:B------:R-:W-:Y:S01]  /*0a10*/  IMAD R24, R7, 0x1e, R24 ;  /* 0x0000001e07187824 */ /* 0x000fe200078e0218 */
[-C--:B------:R-:W-:Y:S02]  /*0a20*/  LEA R7, R28, R21.reuse, 0x2 ;  /* 0x000000151c077211 */ /* 0x080fe400078e10ff */
[-C--:B------:R-:W-:Y:S02]  /*0a30*/  LEA R13, R26, R21.reuse, 0x2 ;  /* 0x000000151a0d7211 */ /* 0x080fe400078e10ff */
[-C--:B----4-:R-:W-:Y:S02]  /*0a40*/  LEA R15, R22, R21.reuse, 0x2 ;  /* 0x00000015160f7211 */ /* 0x090fe400078e10ff */
[----:B------:R-:W-:-:S02]  /*0a50*/  LEA R17, R24, R21, 0x2 ;  /* 0x0000001518117211 */ /* 0x000fc400078e10ff */
[----:B------:R-:W-:-:S04]  /*0a60*/  IADD3 R23, PT, PT, R23, 0x180, RZ ;  /* 0x0000018017177810 */ /* 0x000fc80007ffe0ff */
[----:B------:R-:W-:Y:S01]  /*0a70*/  ISETP.GE.U32.AND P1, PT, R23, R20, PT ;  /* 0x000000141700720c */ /* 0x000fe20003f26070 */
[----:B--2---:R1:W-:Y:S04]  /*0a80*/  STS [R7+0x7c], R6 ;  /* 0x00007c0607007388 */ /* 0x0043e80000000800 */
[----:B---3--:R1:W-:Y:S04]  /*0a90*/  STS [R13+0x7c], R12 ;  /* 0x00007c0c0d007388 */ /* 0x0083e80000000800 */
[----:B-----5:R1:W-:Y:S04]  /*0aa0*/  STS [R15+0x7c], R14 ;  /* 0x00007c0e0f007388 */ /* 0x0203e80000000800 */
[----:B------:R1:W-:Y:S01]  /*0ab0*/  STS [R17+0x7c], R16 ;  /* 0x00007c1011007388 */ /* 0x0003e20000000800 */
[----:B------:R-:W-:Y:S05]  /*0ac0*/  @!P1 BRA `(.L_x_12) ;  /* 0xfffffffc00489947 */ /* 0x000fea000383ffff */
.L_x_11:
[----:B------:R-:W-:Y:S05]  /*0ad0*/  BSYNC.RECONVERGENT B2 ;  /* 0x0000000000027941 */ /* 0x000fea0003800200 */
.L_x_10:
[CC--:B------:R-:W-:Y:S01]  /*0ae0*/  ISETP.GT.U32.AND P1, PT, R18.reuse, R23.reuse, PT ;  /* 0x000000171200720c */ /* 0x0c0fe20003f24070 */
[----:B------:R-:W-:Y:S01]  /*0af0*/  BSSY.RECONVERGENT B2, `(.L_x_13) ;  /* 0x000001f000027945 */ /* 0x000fe20003800200 */
[----:B0-----:R-:W-:-:S04]  /*0b00*/  IADD3 R4, PT, PT, R18, -R23, RZ ;  /* 0x8000001712047210 */ /* 0x001fc80007ffe0ff */
[----:B------:R-:W-:-:S13]  /*0b10*/  ISETP.LE.U32.OR P1, PT, R4, 0x60, !P1 ;  /* 0x000000600400780c */ /* 0x000fda0004f23470 */
[----:B------:R-:W-:Y:S05]  /*0b20*/  @P1 BRA `(.L_x_14) ;  /* 0x00000000006c1947 */ /* 0x000fea0003800000 */
[----:B------:R-:W0:Y:S01]  /*0b30*/  LDC.64 R4, c[0x0][0x380] ;  /* 0x0000e000ff047b82 */ /* 0x000e220000000a00 */
[----:B-1----:R-:W-:Y:S02]  /*0b40*/  IADD3 R14, PT, PT, R23, 0x60, RZ ;  /* 0x00000060170e7810 */ /* 0x002fe40007ffe0ff */
[C---:B------:R-:W-:Y:S02]  /*0b50*/  IADD3 R7, PT, PT, R19.reuse, R23, RZ ;  /* 0x0000001713077210 */ /* 0x040fe40007ffe0ff */
[----:B------:R-:W-:-:S03]  /*0b60*/  IADD3 R13, PT, PT, R19, R14, RZ ;  /* 0x0000000e130d7210 */ /* 0x000fc60007ffe0ff */
[----:B0-----:R-:W-:-:S04]  /*0b70*/  IMAD.WIDE.U32 R6, R7, 0x4, R4 ;  /* 0x0000000407067825 */ /* 0x001fc800078e0004 */
[----:B------:R-:W-:Y:S02]  /*0b80*/  IMAD.WIDE.U32 R4, R13, 0x4, R4 ;  /* 0x000000040d047825 */ /* 0x000fe400078e0004 */
[----:B------:R0:W2:Y:S04]  /*0b90*/  LDG.E.CONSTANT R6, desc[UR6][R6.64] ;  /* 0x0000000606067981 */ /* 0x0000a8000c1e9900 */
[----:B------:R-:W3:Y:S01]  /*0ba0*/  LDG.E.CONSTANT R4, desc[UR6][R4.64] ;  /* 0x0000000604047981 */ /* 0x000ee2000c1e9900 */
[----:B------:R-:W1:Y:S01]  /*0bb0*/  S2UR UR5, SR_CgaCtaId ;  /* 0x00000000000579c3 */ /* 0x000e620000008800 */
[----:B------:R-:W-:Y:S01]  /*0bc0*/  SHF.R.U32.HI R13, RZ, 0x2, R23 ;  /* 0x00000002ff0d7819 */ /* 0x000fe20000011617 */
[----:B------:R-:W-:Y:S01]  /*0bd0*/  UMOV UR4, 0x400 ;  /* 0x0000040000047882 */ /* 0x000fe20000000000 */
[----:B------:R-:W-:-:S02]  /*0be0*/  SHF.R.U32.HI R12, RZ, 0x2, R14 ;  /* 0x00000002ff0c7819 */ /* 0x000fc4000001160e */
[----:B------:R-:W-:Y:S01]  /*0bf0*/  PLOP3.LUT P0, PT, PT, PT, PT, 0x8, 0x80 ;  /* 0x000000000080781c */ /* 0x000fe20003f0e170 */
[----:B------:R-:W-:-:S04]  /*0c00*/  IMAD.HI.U32 R16, R13, 0x24924925, RZ ;  /* 0x249249250d107827 */ /* 0x000fc800078e00ff */
[----:B------:R-:W-:-:S04]  /*0c10*/  IMAD.HI.U32 R12, R12, 0x24924925, RZ ;  /* 0x249249250c0c7827 */ /* 0x000fc800078e00ff */
[----:B------:R-:W-:Y:S01]  /*0c20*/  IMAD R20, R16, -0x1c, R23 ;  /* 0xffffffe410147824 */ /* 0x000fe200078e0217 */
[----:B------:R-:W-:Y:S01]  /*0c30*/  IADD3 R23, PT, PT, R23, 0xc0, RZ ;  /* 0x000000c017177810 */ /* 0x000fe20007ffe0ff */
[----:B------:R-:W-:Y:S02]  /*0c40*/  IMAD R14, R12, -0x1c, R14 ;  /* 0xffffffe40c0e7824 */ /* 0x000fe400078e020e */
[C---:B------:R-:W-:Y:S02]  /*0c50*/  IMAD R13, R11.reuse, 0x78, R20 ;  /* 0x000000780b0d7824 */ /* 0x040fe400078e0214 */
[----:B0-----:R-:W-:Y:S02]  /*0c60*/  IMAD R7, R11, 0x78, R14 ;  /* 0x000000780b077824 */ /* 0x001fe400078e020e */
[----:B------:R-:W-:Y:S01]  /*0c70*/  IMAD R13, R16, 0x1e, R13 ;  /* 0x0000001e100d7824 */ /* 0x000fe200078e020d */
[----:B-1----:R-:W-:Y:S01]  /*0c80*/  ULEA UR4, UR5, UR4, 0x18 ;  /* 0x0000000405047291 */ /* 0x002fe2000f8ec0ff */
[----:B------:R-:W-:-:S05]  /*0c90*/  IMAD R7, R12, 0x1e, R7 ;  /* 0x0000001e0c077824 */ /* 0x000fca00078e0207 */
[----:B------:R-:W-:Y:S02]  /*0ca0*/  LEA R13, R13, UR4, 0x2 ;  /* 0x000000040d0d7c11 */ /* 0x000fe4000f8e10ff */
[----:B------:R-:W-:-:S03]  /*0cb0*/  LEA R7, R7, UR4, 0x2 ;  /* 0x0000000407077c11 */ /* 0x000fc6000f8e10ff */
[----:B--2---:R0:W-:Y:S04]  /*0cc0*/  STS [R13+0x7c], R6 ;  /* 0x00007c060d007388 */ /* 0x0041e80000000800 */
[----:B---3--:R0:W-:Y:S02]  /*0cd0*/  STS [R7+0x7c], R4 ;  /* 0x00007c0407007388 */ /* 0x0081e40000000800 */
.L_x_14:
[----:B------:R-:W-:Y:S05]  /*0ce0*/  BSYNC.RECONVERGENT B2 ;  /* 0x0000000000027941 */ /* 0x000fea0003800200 */
.L_x_13:
[----:B------:R-:W-:-:S13]  /*0cf0*/  ISETP.LT.U32.OR P0, PT, R23, R18, P0 ;  /* 0x000000121700720c */ /* 0x000fda0000701470 */
[----:B------:R-:W-:Y:S05]  /*0d00*/  @!P0 BRA `(.L_x_9) ;  /* 0x0000000000388947 */ /* 0x000fea0003800000 */
[----:B0-----:R-:W0:Y:S01]  /*0d10*/  LDC.64 R4, c[0x0][0x380] ;  /* 0x0000e000ff047b82 */ /* 0x001e220000000a00 */
[----:B------:R-:W-:-:S05]  /*0d20*/  IADD3 R19, PT, PT, R19, R23, RZ ;  /* 0x0000001713137210 */ /* 0x000fca0007ffe0ff */
[----:B0-----:R-:W-:-:S06]  /*0d30*/  IMAD.WIDE.U32 R4, R19, 0x4, R4 ;  /* 0x0000000413047825 */ /* 0x001fcc00078e0004 */
[----:B------:R-:W2:Y:S01]  /*0d40*/  LDG.E.CONSTANT R4, desc[UR6][R4.64] ;  /* 0x0000000604047981 */ /* 0x000ea2000c1e9900 */
[----:B------:R-:W0:Y:S01]  /*0d50*/  S2UR UR5, SR_CgaCtaId ;  /* 0x00000000000579c3 */ /* 0x000e220000008800 */
[----:B-1----:R-:W-:Y:S01]  /*0d60*/  SHF.R.U32.HI R6, RZ, 0x2, R23 ;  /* 0x00000002ff067819 */ /* 0x002fe20000011617 */
[----:B------:R-:W-:-:S04]  /*0d70*/  UMOV UR4, 0x400 ;  /* 0x0000040000047882 */ /* 0x000fc80000000000 */
[----:B------:R-:W-:-:S04]  /*0d80*/  IMAD.HI.U32 R6, R6, 0x24924925, RZ ;  /* 0x2492492506067827 */ /* 0x000fc800078e00ff */
[----:B------:R-:W-:-:S04]  /*0d90*/  IMAD R12, R6, -0x1c, R23 ;  /* 0xffffffe4060c7824 */ /* 0x000fc800078e0217 */
[----:B------:R-:W-:-:S04]  /*0da0*/  IMAD R7, R11, 0x78, R12 ;  /* 0x000000780b077824 */ /* 0x000fc800078e020c */
[----:B------:R-:W-:Y:S01]  /*0db0*/  IMAD R7, R6, 0x1e, R7 ;  /* 0x0000001e06077824 */ /* 0x000fe200078e0207 */
[----:B0-----:R-:W-:-:S06]  /*0dc0*/  ULEA UR4, UR5, UR4, 0x18 ;  /* 0x0000000405047291 */ /* 0x001fcc000f8ec0ff */
[----:B------:R-:W-:-:S05]  /*0dd0*/  LEA R7, R7, UR4, 0x2 ;  /* 0x0000000407077c11 */ /* 0x000fca000f8e10ff */
[----:B--2---:R2:W-:Y:S02]  /*0de0*/  STS [R7+0x7c], R4 ;  /* 0x00007c0407007388 */ /* 0x0045e40000000800 */
.L_x_9:
[----:B0-----:R-:W-:Y:S05]  /*0df0*/  BSYNC.RECONVERGENT B0 ;  /* 0x0000000000007941 */ /* 0x001fea0003800200 */
.L_x_8:
[C---:B------:R-:W-:Y:S02]  /*0e00*/  ISETP.GE.U32.AND P0, PT, R11.reuse, 0x9, PT ;  /* 0x000000090b00780c */ /* 0x040fe40003f06070 */
[----:B------:R-:W-:-:S11]  /*0e10*/  IADD3 R11, PT, PT, R11, 0x7, RZ ;  /* 0x000000070b0b7810 */ /* 0x000fd60007ffe0ff */
[----:B------:R-:W-:Y:S05]  /*0e20*/  @!P0 BRA `(.L_x_15) ;  /* 0xfffffff400e88947 */ /* 0x000fea000383ffff */
[----:B------:R-:W-:Y:S05]  /*0e30*/  BSYNC.RECONVERGENT B1 ;  /* 0x0000000000017941 */ /* 0x000fea0003800200 */
.L_x_7:
[----:B------:R-:W-:Y:S05]  /*0e40*/  BRA `(.L_x_16) ;  /* 0x0000000800347947 */ /* 0x000fea0003800000 */
.L_x_6:
[----:B------:R-:W-:Y:S01]  /*0e50*/  HFMA2 R7, -RZ, RZ, 0, 1.6689300537109375e-06 ;  /* 0x0000001cff077431 */ /* 0x000fe200000001ff */
[----:B------:R-:W-:Y:S01]  /*0e60*/  IADD3 R18, PT, PT, -R4, R5, RZ ;  /* 0x0000000504127210 */ /* 0x000fe20007ffe1ff */
[----:B------:R-:W-:Y:S01]  /*0e70*/  BSSY.RECONVERGENT B1, `(.L_x_16) ;  /* 0x000008a000017945 */ /* 0x000fe20003800200 */
[----:B------:R-:W-:-:S03]  /*0e80*/  MOV R11, R0 ;  /* 0x00000000000b7202 */ /* 0x000fc60000000f00 */
[----:B------:R-:W-:Y:S02]  /*0e90*/  IMAD R18, R18, 0x1c, RZ ;  /* 0x0000001c12127824 */ /* 0x000fe400078e02ff */
[----:B------:R-:W-:-:S07]  /*0ea0*/  IMAD R2, R2, R7, -0x1c ;  /* 0xffffffe402027424 */ /* 0x000fce00078e0207 */
.L_x_24:
        /* <DEDUP_REMOVED lines=34> */
.L_x_21:
        /* <DEDUP_REMOVED lines=46> */
.L_x_20:
[----:B------:R-:W-:Y:S05]  /*13b0*/  BSYNC.RECONVERGENT B2 ;  /* 0x0000000000027941 */ /* 0x000fea0003800200 */
.L_x_19:
        /* <DEDUP_REMOVED lines=32> */
.L_x_23:
[----:B------:R-:W-:Y:S05]  /*15c0*/  BSYNC.RECONVERGENT B2 ;  /* 0x0000000000027941 */ /* 0x000fea0003800200 */
.L_x_22:
        /* <DEDUP_REMOVED lines=16> */
.L_x_18:
[----:B0-----:R-:W-:Y:S05]  /*16d0*/  BSYNC.RECONVERGENT B0 ;  /* 0x0000000000007941 */ /* 0x001fea0003800200 */
.L_x_17:
[C---:B------:R-:W-:Y:S02]  /*16e0*/  ISETP.GE.U32.AND P0, PT, R11.reuse, 0x9, PT ;  /* 0x000000090b00780c */ /* 0x040fe40003f06070 */
[----:B------:R-:W-:-:S11]  /*16f0*/  IADD3 R11, PT, PT, R11, 0x7, RZ ;  /* 0x000000070b0b7810 */ /* 0x000fd60007ffe0ff */
[----:B------:R-:W-:Y:S05]  /*1700*/  @!P0 BRA `(.L_x_24) ;  /* 0xfffffff400e88947 */ /* 0x000fea000383ffff */
[----:B------:R-:W-:Y:S05]  /*1710*/  BSYNC.RECONVERGENT B1 ;  /* 0x0000000000017941 */ /* 0x000fea0003800200 */
.L_x_16:
[----:B-1----:R-:W2:Y:S01]  /*1720*/  LDC.64 R16, c[0x0][0x388] ;  /* 0x0000e200ff107b82 */ /* 0x002ea20000000a00 */
[----:B------:R-:W-:-:S04]  /*1730*/  IMAD R10, R10, 0x3600, R3 ;  /* 0x000036000a0a7824 */ /* 0x000fc800078e0203 */
[----:B--2---:R-:W-:-:S05]  /*1740*/  IMAD.WIDE.U32 R4, R10, 0x4, R16 ;  /* 0x000000040a047825 */ /* 0x004fca00078e0010 */
[----:B------:R-:W2:Y:S04]  /*1750*/  LDG.E.CONSTANT R25, desc[UR6][R4.64] ;  /* 0x0000000604197981 */ /* 0x000ea8000c1e9900 */
[----:B------:R-:W3:Y:S04]  /*1760*/  LDG.E.CONSTANT R26, desc[UR6][R4.64+0x180] ;  /* 0x00018006041a7981 */ /* 0x000ee8000c1e9900 */
[----:B------:R-:W4:Y:S04]  /*1770*/  LDG.E.CONSTANT R24, desc[UR6][R4.64+0x300] ;  /* 0x0003000604187981 */ /* 0x000f28000c1e9900 */
[----:B------:R-:W5:Y:S01]  /*1780*/  LDG.E.CONSTANT R23, desc[UR6][R4.64+0x480] ;  /* 0x0004800604177981 */ /* 0x000f62000c1e9900 */
[----:B------:R-:W-:-:S03]  /*1790*/  IADD3 R29, PT, PT, R10, 0x1e0, RZ ;  /* 0x000001e00a1d7810 */ /* 0x000fc60007ffe0ff */
[----:B------:R-:W5:Y:S02]  /*17a0*/  LDG.E.CONSTANT R22, desc[UR6][R4.64+0x600] ;  /* 0x0006000604167981 */ /* 0x000f64000c1e9900 */
[----:B------:R-:W-:-:S05]  /*17b0*/  IMAD.WIDE.U32 R28, R29, 0x4, R16 ;  /* 0x000000041d1c7825 */ /* 0x000fca00078e0010 */
[----:B------:R0:W5:Y:S01]  /*17c0*/  LDG.E.CONSTANT R11, desc[UR6][R28.64] ;  /* 0x000000061c0b7981 */ /* 0x000162000c1e9900 */
[----:B------:R-:W1:Y:S01]  /*17d0*/  S2UR UR5, SR_CgaCtaId ;  /* 0x00000000000579c3 */ /* 0x000e620000008800 */
[----:B------:R-:W-:Y:S01]  /*17e0*/  UMOV UR4, 0x400 ;  /* 0x0000040000047882 */ /* 0x000fe20000000000 */
[C---:B------:R-:W-:Y:S02]  /*17f0*/  IADD3 R35, PT, PT, R10.reuse, 0x2a0, RZ ;  /* 0x000002a00a237810 */ /* 0x040fe40007ffe0ff */
[----:B0-----:R-:W-:Y:S01]  /*1800*/  IADD3 R29, PT, PT, R10, 0x240, RZ ;  /* 0x000002400a1d7810 */ /* 0x001fe20007ffe0ff */
[----:B-1----:R-:W-:-:S06]  /*1810*/  ULEA UR4, UR5, UR4, 0x18 ;  /* 0x0000000405047291 */ /* 0x002fcc000f8ec0ff */
[----:B------:R-:W-:Y:S01]  /*1820*/  LEA R2, R0, UR4, 0x4 ;  /* 0x0000000400027c11 */ /* 0x000fe2000f8e20ff */
[----:B------:R-:W-:Y:S06]  /*1830*/  BAR.SYNC.DEFER_BLOCKING 0x0 ;  /* 0x0000000000007b1d */ /* 0x000fec0000010000 */
[----:B------:R-:W2:Y:S04]  /*1840*/  LDS.128 R12, [R2] ;  /* 0x00000000020c7984 */ /* 0x000ea80000000c00 */
[----:B------:R-:W-:Y:S04]  /*1850*/  LDS.64 R18, [R2+0x10] ;  /* 0x0000100002127984 */ /* 0x000fe80000000a00 */
[----:B------:R-:W0:Y:S04]  /*1860*/  LDS.64 R20, [R2+0x78] ;  /* 0x0000780002147984 */ /* 0x000e280000000a00 */
[----:B------:R-:W1:Y:S01]  /*1870*/  LDS.128 R4, [R2+0x80] ;  /* 0x0000800002047984 */ /* 0x000e620000000c00 */
[----:B------:R-:W-:Y:S01]  /*1880*/  IMAD.WIDE.U32 R34, R35, 0x4, R16 ;  /* 0x0000000423227825 */ /* 0x000fe200078e0010 */
[----:B------:R-:W-:-:S03]  /*1890*/  IADD3 R33, PT, PT, R10, 0x300, RZ ;  /* 0x000003000a217810 */ /* 0x000fc60007ffe0ff */
[----:B--2---:R-:W-:-:S04]  /*18a0*/  FFMA R27, R25, R12, RZ ;  /* 0x0000000c191b7223 */ /* 0x004fc800000000ff */
[-C--:B---3--:R-:W-:Y:S01]  /*18b0*/  FFMA R27, R26, R13.reuse, R27 ;  /* 0x0000000d1a1b7223 */ /* 0x088fe2000000001b */
[----:B------:R-:W-:-:S03]  /*18c0*/  FFMA R13, R25, R13, RZ ;  /* 0x0000000d190d7223 */ /* 0x000fc600000000ff */
[-C--:B----4-:R-:W-:Y:S01]  /*18d0*/  FFMA R12, R24, R14.reuse, R27 ;  /* 0x0000000e180c7223 */ /* 0x090fe2000000001b */
[-C--:B------:R-:W-:Y:S01]  /*18e0*/  FFMA R13, R26, R14.reuse, R13 ;  /* 0x0000000e1a0d7223 */ /* 0x080fe2000000000d */
[----:B------:R-:W-:-:S03]  /*18f0*/  FFMA R14, R25, R14, RZ ;  /* 0x0000000e190e7223 */ /* 0x000fc600000000ff */
[-C--:B------:R-:W-:Y:S01]  /*1900*/  FFMA R28, R24, R15.reuse, R13 ;  /* 0x0000000f181c7223 */ /* 0x080fe2000000000d */
[-C--:B------:R-:W-:Y:S01]  /*1910*/  FFMA R27, R26, R15.reuse, R14 ;  /* 0x0000000f1a1b7223 */ /* 0x080fe2000000000e */
[C---:B------:R-:W-:Y:S01]  /*1920*/  FFMA R15, R25.reuse, R15, RZ ;  /* 0x0000000f190f7223 */ /* 0x040fe200000000ff */
[----:B0-----:R-:W-:Y:S02]  /*1930*/  FFMA R13, R25, R20, RZ ;  /* 0x00000014190d7223 */ /* 0x001fe400000000ff */
[-C--:B------:R-:W-:Y:S01]  /*1940*/  FFMA R14, R24, R18.reuse, R27 ;  /* 0x00000012180e7223 */ /* 0x080fe2000000001b */
[----:B------:R-:W-:Y:S01]  /*1950*/  FFMA R30, R26, R18, R15 ;  /* 0x000000121a1e7223 */ /* 0x000fe2000000000f */
[C---:B-----5:R-:W-:Y:S01]  /*1960*/  FFMA R27, R23.reuse, R20, R12 ;  /* 0x00000014171b7223 */ /* 0x060fe2000000000c */
[----:B------:R-:W-:Y:S01]  /*1970*/  FFMA R15, R23, R21, R28 ;  /* 0x00000015170f7223 */ /* 0x000fe2000000001c */
[C---:B-1----:R-:W-:Y:S01]  /*1980*/  FFMA R12, R25.reuse, R4, RZ ;  /* 0x00000004190c7223 */ /* 0x042fe200000000ff */
[----:B------:R-:W-:Y:S01]  /*1990*/  FFMA R18, R24, R19, R30 ;  /* 0x0000001318127223 */ /* 0x000fe2000000001e */
[-C--:B------:R-:W-:Y:S01]  /*19a0*/  FFMA R19, R26, R21.reuse, R13 ;  /* 0x000000151a137223 */ /* 0x080fe2000000000d */
[-C--:B------:R-:W-:Y:S01]  /*19b0*/  FFMA R20, R22, R21.reuse, R27 ;  /* 0x0000001516147223 */ /* 0x080fe2000000001b */
[----:B------:R-:W-:Y:S01]  /*19c0*/  FFMA R21, R25, R21, RZ ;  /* 0x0000001519157223 */ /* 0x000fe200000000ff */
[----:B------:R-:W-:-:S04]  /*19d0*/  IMAD.WIDE.U32 R28, R29, 0x4, R16 ;  /* 0x000000041d1c7825 */ /* 0x000fc800078e0010 */
[-C--:B------:R-:W-:Y:S01]  /*19e0*/  FFMA R25, R25, R5.reuse, RZ ;  /* 0x0000000519197223 */ /* 0x080fe200000000ff */
[CC--:B------:R-:W-:Y:S01]  /*19f0*/  FFMA R32, R26.reuse, R4.reuse, R21 ;  /* 0x000000041a207223 */ /* 0x0c0fe20000000015 */
[-C--:B------:R-:W-:Y:S01]  /*1a00*/  FFMA R21, R26, R5.reuse, R12 ;  /* 0x000000051a157223 */ /* 0x080fe2000000000c */
[----:B------:R0:W2:Y:S01]  /*1a10*/  LDG.E.CONSTANT R13, desc[UR6][R28.64] ;  /* 0x000000061c0d7981 */ /* 0x0000a2000c1e9900 */
[----:B------:R-:W-:Y:S01]  /*1a20*/  FFMA R30, R24, R4, R19 ;  /* 0x00000004181e7223 */ /* 0x000fe20000000013 */
[-C--:B------:R-:W-:Y:S01]  /*1a30*/  FFMA R12, R26, R6.reuse, R25 ;  /* 0x000000061a0c7223 */ /* 0x080fe20000000019 */
[C---:B------:R-:W-:Y:S01]  /*1a40*/  FFMA R19, R24.reuse, R6, R21 ;  /* 0x0000000618137223 */ /* 0x040fe20000000015 */
[-C--:B------:R-:W-:Y:S01]  /*1a50*/  FFMA R21, R23, R4.reuse, R14 ;  /* 0x0000000417157223 */ /* 0x080fe2000000000e */
[C---:B------:R-:W-:Y:S01]  /*1a60*/  FFMA R26, R24.reuse, R5, R32 ;  /* 0x00000005181a7223 */ /* 0x040fe20000000020 */
[-C--:B------:R-:W-:Y:S01]  /*1a70*/  FFMA R14, R11, R4.reuse, R20 ;  /* 0x000000040b0e7223 */ /* 0x080fe20000000014 */
[----:B------:R-:W-:Y:S01]  /*1a80*/  IMAD.WIDE.U32 R32, R33, 0x4, R16 ;  /* 0x0000000421207825 */ /* 0x000fe200078e0010 */
[----:B------:R-:W3:Y:S03]  /*1a90*/  LDG.E.CONSTANT R20, desc[UR6][R34.64] ;  /* 0x0000000622147981 */ /* 0x000ee6000c1e9900 */
[----:B------:R-:W-:Y:S01]  /*1aa0*/  FFMA R12, R24, R7, R12 ;  /* 0x00000007180c7223 */ /* 0x000fe2000000000c */
[----:B------:R-:W-:-:S02]  /*1ab0*/  FFMA R24, R22, R4, R15 ;  /* 0x0000000416187223 */ /* 0x000fc4000000000f */
[----:B------:R-:W4:Y:S01]  /*1ac0*/  LDG.E.CONSTANT R15, desc[UR6][R32.64] ;  /* 0x00000006200f7981 */ /* 0x000f22000c1e9900 */
[-C--:B------:R-:W-:Y:S01]  /*1ad0*/  FFMA R25, R23, R5.reuse, R18 ;  /* 0x0000000517197223 */ /* 0x080fe20000000012 */
[----:B------:R-:W-:-:S03]  /*1ae0*/  FFMA R21, R22, R5, R21 ;  /* 0x0000000516157223 */ /* 0x000fc60000000015 */
[-C--:B------:R-:W-:Y:S01]  /*1af0*/  FFMA R18, R22, R6.reuse, R25 ;  /* 0x0000000616127223 */ /* 0x080fe20000000019 */
[C---:B------:R-:W-:Y:S01]  /*1b00*/  FFMA R24, R11.reuse, R5, R24 ;  /* 0x000000050b187223 */ /* 0x040fe20000000018 */
[C---:B0-----:R-:W-:Y:S02]  /*1b10*/  FFMA R28, R11.reuse, R6, R21 ;  /* 0x000000060b1c7223 */ /* 0x041fe40000000015 */
[----:B------:R-:W-:Y:S02]  /*1b20*/  FFMA R18, R11, R7, R18 ;  /* 0x000000070b127223 */ /* 0x000fe40000000012 */
[----:B------:R-:W0:Y:S01]  /*1b30*/  LDS.128 R4, [R2+0xf0] ;  /* 0x0000f00002047984 */ /* 0x000e220000000c00 */
[----:B------:R-:W-:Y:S01]  /*1b40*/  IADD3 R31, PT, PT, R10, 0x360, RZ ;  /* 0x000003600a1f7810 */ /* 0x000fe20007ffe0ff */
[----:B0-----:R-:W-:-:S04]  /*1b50*/  FFMA R21, R23, R4, R30 ;  /* 0x0000000417157223 */ /* 0x001fc8000000001e */
[----:B------:R-:W-:-:S04]  /*1b60*/  IMAD.WIDE.U32 R30, R31, 0x4, R16 ;  /* 0x000000041f1e7825 */ /* 0x000fc800078e0010 */
[C---:B------:R-:W-:Y:S01]  /*1b70*/  FFMA R25, R23.reuse, R5, R26 ;  /* 0x0000000517197223 */ /* 0x040fe2000000001a */
[C---:B------:R-:W-:Y:S01]  /*1b80*/  FFMA R19, R23.reuse, R6, R19 ;  /* 0x0000000617137223 */ /* 0x040fe20000000013 */
[----:B------:R-:W-:Y:S02]  /*1b90*/  FFMA R23, R23, R7, R12 ;  /* 0x0000000717177223 */ /* 0x000fe4000000000c */
[----:B------:R0:W5:Y:S01]  /*1ba0*/  LDG.E.CONSTANT R12, desc[UR6][R30.64] ;  /* 0x000000061e0c7981 */ /* 0x000162000c1e9900 */
[----:B------:R-:W-:-:S04]  /*1bb0*/  FFMA R26, R22, R5, R21 ;  /* 0x00000005161a7223 */ /* 0x000fc80000000015 */
[----:B------:R-:W-:Y:S01]  /*1bc0*/  FFMA R26, R11, R6, R26 ;  /* 0x000000060b1a7223 */ /* 0x000fe2000000001a */
[C---:B0-----:R-:W-:Y:S02]  /*1bd0*/  IADD3 R31, PT, PT, R10.reuse, 0x3c0, RZ ;  /* 0x000003c00a1f7810 */ /* 0x041fe40007ffe0ff */
[C---:B------:R-:W-:Y:S02]  /*1be0*/  IADD3 R33, PT, PT, R10.reuse, 0x480, RZ ;  /* 0x000004800a217810 */ /* 0x040fe40007ffe0ff */
[----:B------:R-:W-:-:S03]  /*1bf0*/  IADD3 R35, PT, PT, R10, 0x4e0, RZ ;  /* 0x000004e00a237810 */ /* 0x000fc60007ffe0ff */
[----:B------:R-:W-:-:S04]  /*1c00*/  IMAD.WIDE.U32 R32, R33, 0x4, R16 ;  /* 0x0000000421207825 */ /* 0x000fc800078e0010 */
[C---:B--2---:R-:W-:Y:S01]  /*1c10*/  FFMA R27, R13.reuse, R4, R14 ;  /* 0x000000040d1b7223 */ /* 0x044fe2000000000e */
[----:B------:R-:W-:-:S03]  /*1c20*/  FFMA R21, R13, R5, R24 ;  /* 0x000000050d157223 */ /* 0x000fc60000000018 */
[C---:B---3--:R-:W-:Y:S01]  /*1c30*/  FFMA R4, R20.reuse, R5, R27 ;  /* 0x0000000514047223 */ /* 0x048fe2000000001b */
[----:B------:R-:W-:-:S03]  /*1c40*/  FFMA R24, R20, R6, R21 ;  /* 0x0000000614187223 */ /* 0x000fc60000000015 */
[-C--:B----4-:R-:W-:Y:S02]  /*1c50*/  FFMA R21, R15, R6.reuse, R4 ;  /* 0x000000060f157223 */ /* 0x090fe40000000004 */
[----:B------:R-:W0:Y:S01]  /*1c60*/  LDS.64 R4, [R2+0x100] ;  /* 0x0001000002047984 */ /* 0x000e220000000a00 */
[CC--:B------:R-:W-:Y:S01]  /*1c70*/  FFMA R14, R22.reuse, R6.reuse, R25 ;  /* 0x00000006160e7223 */ /* 0x0c0fe20000000019 */
[C---:B------:R-:W-:Y:S01]  /*1c80*/  FFMA R25, R13.reuse, R6, R28 ;  /* 0x000000060d197223 */ /* 0x040fe2000000001c */
[-C--:B------:R-:W-:Y:S01]  /*1c90*/  FFMA R6, R22, R7.reuse, R19 ;  /* 0x0000000716067223 */ /* 0x080fe20000000013 */
[-C--:B------:R-:W-:Y:S02]  /*1ca0*/  FFMA R27, R13, R7.reuse, R18 ;  /* 0x000000070d1b7223 */ /* 0x080fe40000000012 */
[----:B------:R-:W1:Y:S01]  /*1cb0*/  LDS.64 R18, [R2+0x168] ;  /* 0x0001680002127984 */ /* 0x000e620000000a00 */
[-C--:B------:R-:W-:Y:S01]  /*1cc0*/  FFMA R28, R20, R7.reuse, R25 ;  /* 0x00000007141c7223 */ /* 0x080fe20000000019 */
[-C--:B------:R-:W-:Y:S01]  /*1cd0*/  FFMA R14, R11, R7.reuse, R14 ;  /* 0x000000070b0e7223 */ /* 0x080fe2000000000e */
[----:B------:R-:W-:Y:S01]  /*1ce0*/  FFMA R24, R15, R7, R24 ;  /* 0x000000070f187223 */ /* 0x000fe20000000018 */
[-C--:B0-----:R-:W-:Y:S01]  /*1cf0*/  FFMA R22, R22, R4.reuse, R23 ;  /* 0x0000000416167223 */ /* 0x081fe20000000017 */
[-C--:B------:R-:W-:Y:S01]  /*1d00*/  FFMA R30, R20, R4.reuse, R27 ;  /* 0x00000004141e7223 */ /* 0x080fe2000000001b */
[-C--:B------:R-:W-:Y:S01]  /*1d10*/  FFMA R27, R11, R4.reuse, R6 ;  /* 0x000000040b1b7223 */ /* 0x080fe20000000006 */
[----:B------:R-:W-:Y:S01]  /*1d20*/  FFMA R25, R15, R4, R28 ;  /* 0x000000040f197223 */ /* 0x000fe2000000001c */
[-C--:B------:R-:W-:Y:S01]  /*1d30*/  FFMA R22, R11, R5.reuse, R22 ;  /* 0x000000050b167223 */ /* 0x080fe20000000016 */
[----:B------:R-:W-:-:S02]  /*1d40*/  FFMA R23, R15, R5, R30 ;  /* 0x000000050f177223 */ /* 0x000fc4000000001e */
[----:B------:R-:W0:Y:S01]  /*1d50*/  LDS.128 R4, [R2+0x170] ;  /* 0x0001700002047984 */ /* 0x000e220000000c00 */
[----:B-1----:R-:W-:Y:S01]  /*1d60*/  FFMA R29, R13, R18, R26 ;  /* 0x000000120d1d7223 */ /* 0x002fe2000000001a */
[----:B------:R-:W-:-:S04]  /*1d70*/  IMAD.WIDE.U32 R30, R31, 0x4, R16 ;  /* 0x000000041f1e7825 */ /* 0x000fc800078e0010 */
[-C--:B------:R-:W-:Y:S01]  /*1d80*/  FFMA R26, R20, R19.reuse, R29 ;  /* 0x00000013141a7223 */ /* 0x080fe2000000001d */
[----:B------:R-:W-:Y:S01]  /*1d90*/  IADD3 R29, PT, PT, R10, 0x420, RZ ;  /* 0x000004200a1d7810 */ /* 0x000fe20007ffe0ff */
[----:B------:R-:W-:Y:S02]  /*1da0*/  FFMA R11, R13, R19, R14 ;  /* 0x000000130d0b7223 */ /* 0x000fe4000000000e */
[----:B------:R1:W2:Y:S02]  /*1db0*/  LDG.E.CONSTANT R14, desc[UR6][R30.64] ;  /* 0x000000061e0e7981 */ /* 0x0002a4000c1e9900 */
[----:B------:R-:W-:-:S04]  /*1dc0*/  IMAD.WIDE.U32 R28, R29, 0x4, R16 ;  /* 0x000000041d1c7825 */ /* 0x000fc800078e0010 */
[CC--:B0-----:R-:W-:Y:S01]  /*1dd0*/  FFMA R18, R13.reuse, R4.reuse, R27 ;  /* 0x000000040d127223 */ /* 0x0c1fe2000000001b */
[-C--:B------:R-:W-:Y:S02]  /*1de0*/  FFMA R27, R13, R5.reuse, R22 ;  /* 0x000000050d1b7223 */ /* 0x080fe40000000016 */
[----:B------:R0:W3:Y:S01]  /*1df0*/  LDG.E.CONSTANT R13, desc[UR6][R28.64] ;  /* 0x000000061c0d7981 */ /* 0x0000e2000c1e9900 */
[C---:B------:R-:W-:Y:S01]  /*1e00*/  FFMA R22, R20.reuse, R4, R11 ;  /* 0x0000000414167223 */ /* 0x040fe2000000000b */
[----:B-1----:R-:W-:Y:S02]  /*1e10*/  IMAD.WIDE.U32 R30, R35, 0x4, R16 ;  /* 0x00000004231e7825 */ /* 0x002fe400078e0010 */
[----:B------:R1:W4:Y:S02]  /*1e20*/  LDG.E.CONSTANT R11, desc[UR6][R32.64] ;  /* 0x00000006200b7981 */ /* 0x000324000c1e9900 */
[C---:B------:R-:W-:Y:S01]  /*1e30*/  FFMA R19, R20.reuse, R5, R18 ;  /* 0x0000000514137223 */ /* 0x040fe20000000012 */
[----:B------:R-:W-:-:S02]  /*1e40*/  FFMA R18, R20, R6, R27 ;  /* 0x0000000614127223 */ /* 0x000fc4000000001b */
[----:B------:R3:W4:Y:S01]  /*1e50*/  LDG.E.CONSTANT R20, desc[UR6][R30.64] ;  /* 0x000000061e147981 */ /* 0x000722000c1e9900 */
[C---:B------:R-:W-:Y:S01]  /*1e60*/  FFMA R27, R15.reuse, R4, R26 ;  /* 0x000000040f1b7223 */ /* 0x040fe2000000001a */
[C---:B------:R-:W-:Y:S01]  /*1e70*/  FFMA R22, R15.reuse, R5, R22 ;  /* 0x000000050f167223 */ /* 0x040fe20000000016 */
[C---:B------:R-:W-:Y:S01]  /*1e80*/  FFMA R19, R15.reuse, R6, R19 ;  /* 0x000000060f137223 */ /* 0x040fe20000000013 */
[----:B------:R-:W-:Y:S02]  /*1e90*/  FFMA R18, R15, R7, R18 ;  /* 0x000000070f127223 */ /* 0x000fe40000000012 */
[----:B------:R-:W5:Y:S01]  /*1ea0*/  LDS.128 R4, [R2+0x1e0] ;  /* 0x0001e00002047984 */ /* 0x000f620000000c00 */
[----:B0-----:R-:W-:-:S05]  /*1eb0*/  IADD3 R29, PT, PT, R10, 0x540, RZ ;  /* 0x000005400a1d7810 */ /* 0x001fca0007ffe0ff */
[----:B------:R-:W-:-:S04]  /*1ec0*/  IMAD.WIDE.U32 R28, R29, 0x4, R16 ;  /* 0x000000041d1c7825 */ /* 0x000fc800078e0010 */
[C---:B-----5:R-:W-:Y:S02]  /*1ed0*/  FFMA R15, R12.reuse, R4, R21 ;  /* 0x000000040c0f7223 */ /* 0x060fe40000000015 */
[----:B------:R0:W5:Y:S01]  /*1ee0*/  LDG.E.CONSTANT R21, desc[UR6][R28.64] ;  /* 0x000000061c157981 */ /* 0x000162000c1e9900 */
[C---:B-1----:R-:W-:Y:S01]  /*1ef0*/  FFMA R33, R12.reuse, R5, R24 ;  /* 0x000000050c217223 */ /* 0x042fe20000000018 */
[C---:B------:R-:W-:Y:S01]  /*1f00*/  FFMA R25, R12.reuse, R6, R25 ;  /* 0x000000060c197223 */ /* 0x040fe20000000019 */
[----:B------:R-:W-:Y:S01]  /*1f10*/  FFMA R23, R12, R7, R23 ;  /* 0x000000070c177223 */ /* 0x000fe20000000017 */
[----:B------:R-:W-:-:S05]  /*1f20*/  IADD3 R35, PT, PT, R10, 0x5a0, RZ ;  /* 0x000005a00a237810 */ /* 0x000fca0007ffe0ff */
[----:B------:R-:W-:Y:S01]  /*1f30*/  IMAD.WIDE.U32 R34, R35, 0x4, R16 ;  /* 0x0000000423227825 */ /* 0x000fe200078e0010 */
[----:B------:R-:W-:-:S05]  /*1f40*/  IADD3 R37, PT, PT, R10, 0x660, RZ ;  /* 0x000006600a257810 */ /* 0x000fca0007ffe0ff */
[----:B------:R-:W-:-:S04]  /*1f50*/  IMAD.WIDE.U32 R36, R37, 0x4, R16 ;  /* 0x0000000425247825 */ /* 0x000fc800078e0010 */
[C---:B--2---:R-:W-:Y:S01]  /*1f60*/  FFMA R4, R14.reuse, R5, R15 ;  /* 0x000000050e047223 */ /* 0x044fe2000000000f */
[CC--:B------:R-:W-:Y:S01]  /*1f70*/  FFMA R32, R14.reuse, R6.reuse, R33 ;  /* 0x000000060e207223 */ /* 0x0c0fe20000000021 */
[-C--:B------:R-:W-:Y:S02]  /*1f80*/  FFMA R24, R14, R7.reuse, R25 ;  /* 0x000000070e187223 */ /* 0x080fe40000000019 */
[C---:B---3--:R-:W-:Y:S02]  /*1f90*/  FFMA R30, R13.reuse, R6, R4 ;  /* 0x000000060d1e7223 */ /* 0x048fe40000000004 */
[----:B------:R-:W1:Y:S01]  /*1fa0*/  LDS.64 R4, [R2+0x1f0] ;  /* 0x0001f00002047984 */ /* 0x000e620000000a00 */
[----:B------:R-:W-:-:S03]  /*1fb0*/  FFMA R32, R13, R7, R32 ;  /* 0x000000070d207223 */ /* 0x000fc60000000020 */
[----:B------:R-:W4:Y:S01]  /*1fc0*/  LDS.64 R6, [R2+0x258] ;  /* 0x0002580002067984 */ /* 0x000f220000000a00 */
[----:B-1----:R-:W-:-:S04]  /*1fd0*/  FFMA R26, R14, R4, R23 ;  /* 0x000000040e1a7223 */ /* 0x002fc80000000017 */
[----:B------:R-:W-:Y:S01]  /*1fe0*/  FFMA R26, R13, R5, R26 ;  /* 0x000000050d1a7223 */ /* 0x000fe2000000001a */
[CC--:B----4-:R-:W-:Y:S01]  /*1ff0*/  FFMA R5, R11.reuse, R6.reuse, R30 ;  /* 0x000000060b057223 */ /* 0x0d0fe2000000001e */
[C---:B------:R-:W-:Y:S01]  /*2000*/  FFMA R27, R12.reuse, R6, R27 ;  /* 0x000000060c1b7223 */ /* 0x040fe2000000001b */
[-C--:B------:R-:W-:Y:S01]  /*2010*/  FFMA R15, R11, R7.reuse, R32 ;  /* 0x000000070b0f7223 */ /* 0x080fe20000000020 */
[----:B------:R-:W-:Y:S01]  /*2020*/  FFMA R24, R13, R4, R24 ;  /* 0x000000040d187223 */ /* 0x000fe20000000018 */
[-C--:B------:R-:W-:Y:S01]  /*2030*/  FFMA R23, R12, R7.reuse, R22 ;  /* 0x000000070c177223 */ /* 0x080fe20000000016 */
[-C--:B0-----:R-:W-:Y:S01]  /*2040*/  FFMA R28, R14, R7.reuse, R27 ;  /* 0x000000070e1c7223 */ /* 0x081fe2000000001b */
[----:B------:R-:W-:Y:S02]  /*2050*/  FFMA R32, R20, R7, R5 ;  /* 0x0000000714207223 */ /* 0x000fe40000000005 */
[----:B------:R-:W0:Y:S02]  /*2060*/  LDS.128 R4, [R2+0x260] ;  /* 0x0002600002047984 */ /* 0x000e240000000c00 */
[CC--:B0-----:R-:W-:Y:S01]  /*2070*/  FFMA R19, R12.reuse, R4.reuse, R19 ;  /* 0x000000040c137223 */ /* 0x0c1fe20000000013 */
[-C--:B------:R-:W-:Y:S01]  /*2080*/  FFMA R25, R12, R5.reuse, R18 ;  /* 0x000000050c197223 */ /* 0x080fe20000000012 */
[-C--:B------:R-:W-:Y:S01]  /*2090*/  FFMA R22, R14, R4.reuse, R23 ;  /* 0x000000040e167223 */ /* 0x080fe20000000017 */
[-C--:B------:R-:W-:Y:S01]  /*20a0*/  FFMA R24, R11, R4.reuse, R24 ;  /* 0x000000040b187223 */ /* 0x080fe20000000018 */
[----:B------:R-:W-:Y:S01]  /*20b0*/  FFMA R12, R20, R4, R15 ;  /* 0x00000004140c7223 */ /* 0x000fe2000000000f */
[CC--:B------:R-:W-:Y:S01]  /*20c0*/  FFMA R19, R14.reuse, R5.reuse, R19 ;  /* 0x000000050e137223 */ /* 0x0c0fe20000000013 */
[----:B------:R-:W-:Y:S01]  /*20d0*/  FFMA R30, R14, R6, R25 ;  /* 0x000000060e1e7223 */ /* 0x000fe20000000019 */
[-C--:B------:R-:W-:Y:S01]  /*20e0*/  FFMA R22, R13, R5.reuse, R22 ;  /* 0x000000050d167223 */ /* 0x080fe20000000016 */
[-C--:B------:R-:W-:Y:S01]  /*20f0*/  FFMA R23, R11, R5.reuse, R26 ;  /* 0x000000050b177223 */ /* 0x080fe2000000001a */
[C---:B------:R-:W-:Y:S01]  /*2100*/  FFMA R24, R20.reuse, R5, R24 ;  /* 0x0000000514187223 */ /* 0x040fe20000000018 */
[C---:B------:R-:W-:Y:S01]  /*2110*/  FFMA R28, R13.reuse, R4, R28 ;  /* 0x000000040d1c7223 */ /* 0x040fe2000000001c */
[C---:B------:R-:W-:Y:S01]  /*2120*/  FFMA R19, R13.reuse, R6, R19 ;  /* 0x000000060d137223 */ /* 0x040fe20000000013 */
[----:B------:R-:W-:Y:S01]  /*2130*/  FFMA R30, R13, R7, R30 ;  /* 0x000000070d1e7223 */ /* 0x000fe2000000001e */
[C---:B-----5:R-:W-:Y:S01]  /*2140*/  FFMA R5, R21.reuse, R5, R12 ;  /* 0x0000000515057223 */ /* 0x060fe2000000000c */
[----:B------:R0:W2:Y:S04]  /*2150*/  LDG.E.CONSTANT R18, desc[UR6][R34.64] ;  /* 0x0000000622127981 */ /* 0x0000a8000c1e9900 */
[----:B------:R-:W0:Y:S01]  /*2160*/  LDS.128 R12, [R2+0x2d0] ;  /* 0x0002d000020c7984 */ /* 0x000e220000000c00 */
[----:B------:R-:W-:Y:S01]  /*2170*/  FFMA R25, R21, R4, R32 ;  /* 0x0000000415197223 */ /* 0x000fe20000000020 */
[----:B------:R-:W-:Y:S01]  /*2180*/  FFMA R4, R20, R6, R23 ;  /* 0x0000000614047223 */ /* 0x000fe20000000017 */
[----:B------:R-:W-:Y:S01]  /*2190*/  IADD3 R23, PT, PT, R10, 0x600, RZ ;  /* 0x000006000a177810 */ /* 0x000fe20007ffe0ff */
[----:B0-----:R-:W-:-:S04]  /*21a0*/  FFMA R35, R11, R13, R22 ;  /* 0x0000000d0b237223 */ /* 0x001fc80000000016 */
[----:B------:R-:W-:-:S06]  /*21b0*/  IMAD.WIDE.U32 R22, R23, 0x4, R16 ;  /* 0x0000000417167825 */ /* 0x000fcc00078e0010 */
[----:B------:R-:W3:Y:S04]  /*21c0*/  LDG.E.CONSTANT R23, desc[UR6][R22.64] ;  /* 0x0000000616177981 */ /* 0x000ee8000c1e9900 */
[----:B------:R0:W4:Y:S01]  /*21d0*/  LDG.E.CONSTANT R22, desc[UR6][R36.64] ;  /* 0x0000000624167981 */ /* 0x000122000c1e9900 */
[C---:B------:R-:W-:Y:S01]  /*21e0*/  FFMA R33, R11.reuse, R12, R28 ;  /* 0x0000000c0b217223 */ /* 0x040fe2000000001c */
[C---:B------:R-:W-:Y:S01]  /*21f0*/  FFMA R31, R11.reuse, R14, R19 ;  /* 0x0000000e0b1f7223 */ /* 0x040fe20000000013 */
[----:B------:R-:W-:Y:S01]  /*2200*/  FFMA R29, R11, R15, R30 ;  /* 0x0000000f0b1d7223 */ /* 0x000fe2000000001e */
[----:B------:R-:W-:-:S05]  /*2210*/  IADD3 R11, PT, PT, R10, 0x6c0, RZ ;  /* 0x000006c00a0b7810 */ /* 0x000fca0007ffe0ff */
[----:B0-----:R-:W-:-:S05]  /*2220*/  IMAD.WIDE.U32 R36, R11, 0x4, R16 ;  /* 0x000000040b247825 */ /* 0x001fca00078e0010 */
[----:B------:R0:W5:Y:S01]  /*2230*/  LDG.E.CONSTANT R11, desc[UR6][R36.64] ;  /* 0x00000006240b7981 */ /* 0x000162000c1e9900 */
[C---:B------:R-:W-:Y:S01]  /*2240*/  FFMA R7, R21.reuse, R7, R4 ;  /* 0x0000000715077223 */ /* 0x040fe20000000004 */
[----:B------:R-:W-:Y:S01]  /*2250*/  FFMA R27, R21, R6, R24 ;  /* 0x00000006151b7223 */ /* 0x000fe20000000018 */
[----:B------:R-:W-:Y:S01]  /*2260*/  FFMA R4, R20, R13, R33 ;  /* 0x0000000d14047223 */ /* 0x000fe20000000021 */
[----:B0-----:R-:W-:-:S05]  /*2270*/  IADD3 R37, PT, PT, R10, 0x720, RZ ;  /* 0x000007200a257810 */ /* 0x001fca0007ffe0ff */
[----:B------:R-:W-:-:S04]  /*2280*/  IMAD.WIDE.U32 R36, R37, 0x4, R16 ;  /* 0x0000000425247825 */ /* 0x000fc800078e0010 */
[C---:B--2---:R-:W-:Y:S01]  /*2290*/  FFMA R12, R18.reuse, R12, R25 ;  /* 0x0000000c120c7223 */ /* 0x044fe20000000019 */
[C---:B------:R-:W-:Y:S01]  /*22a0*/  FFMA R6, R18.reuse, R13, R5 ;  /* 0x0000000d12067223 */ /* 0x040fe20000000005 */
[-C--:B------:R-:W-:Y:S01]  /*22b0*/  FFMA R25, R21, R14.reuse, R4 ;  /* 0x0000000e15197223 */ /* 0x080fe20000000004 */
[CC--:B------:R-:W-:Y:S01]  /*22c0*/  FFMA R24, R18.reuse, R14.reuse, R27 ;  /* 0x0000000e12187223 */ /* 0x0c0fe2000000001b */
[----:B------:R-:W0:Y:S01]  /*22d0*/  LDS.64 R4, [R2+0x2e0] ;  /* 0x0002e00002047984 */ /* 0x000e220000000a00 */
[----:B------:R-:W-:Y:S01]  /*22e0*/  FFMA R26, R18, R15, R7 ;  /* 0x0000000f121a7223 */ /* 0x000fe20000000007 */
[C---:B---3--:R-:W-:Y:S01]  /*22f0*/  FFMA R19, R23.reuse, R13, R12 ;  /* 0x0000000d17137223 */ /* 0x048fe2000000000c */
[CC--:B------:R-:W-:Y:S01]  /*2300*/  FFMA R12, R20.reuse, R14.reuse, R35 ;  /* 0x0000000e140c7223 */ /* 0x0c0fe20000000023 */
[CC--:B------:R-:W-:Y:S01]  /*2310*/  FFMA R13, R23.reuse, R14.reuse, R6 ;  /* 0x0000000e170d7223 */ /* 0x0c0fe20000000006 */
[-C--:B------:R-:W-:Y:S01]  /*2320*/  FFMA R6, R20, R15.reuse, R31 ;  /* 0x0000000f14067223 */ /* 0x080fe2000000001f */
[-C--:B------:R-:W-:Y:S01]  /*2330*/  FFMA R7, R23, R15.reuse, R24 ;  /* 0x0000000f17077223 */ /* 0x080fe20000000018 */
[C---:B----4-:R-:W-:Y:S01]  /*2340*/  FFMA R19, R22.reuse, R14, R19 ;  /* 0x0000000e16137223 */ /* 0x050fe20000000013 */
[-C--:B------:R-:W-:Y:S01]  /*2350*/  FFMA R14, R21, R15.reuse, R12 ;  /* 0x0000000f150e7223 */ /* 0x080fe2000000000c */
[----:B------:R-:W-:-:S02]  /*2360*/  FFMA R15, R22, R15, R13 ;  /* 0x0000000f160f7223 */ /* 0x000fc4000000000d */
[----:B------:R-:W1:Y:S01]  /*2370*/  LDS.64 R12, [R2+0x348] ;  /* 0x00034800020c7984 */ /* 0x000e620000000a00 */
[-C--:B0-----:R-:W-:Y:S01]  /*2380*/  FFMA R20, R20, R4.reuse, R29 ;  /* 0x0000000414147223 */ /* 0x081fe2000000001d */
[-C--:B------:R-:W-:Y:S01]  /*2390*/  FFMA R26, R23, R4.reuse, R26 ;  /* 0x00000004171a7223 */ /* 0x080fe2000000001a */
[CC--:B------:R-:W-:Y:S01]  /*23a0*/  FFMA R27, R21.reuse, R4.reuse, R6 ;  /* 0x00000004151b7223 */ /* 0x0c0fe20000000006 */
[----:B------:R-:W-:Y:S01]  /*23b0*/  IADD3 R29, PT, PT, R10, 0x780, RZ ;  /* 0x000007800a1d7810 */ /* 0x000fe20007ffe0ff */
[-C--:B------:R-:W-:Y:S01]  /*23c0*/  FFMA R20, R21, R5.reuse, R20 ;  /* 0x0000000515147223 */ /* 0x080fe20000000014 */
[C---:B------:R-:W-:Y:S01]  /*23d0*/  FFMA R21, R22.reuse, R4, R7 ;  /* 0x0000000416157223 */ /* 0x040fe20000000007 */
[----:B------:R-:W-:Y:S02]  /*23e0*/  FFMA R26, R22, R5, R26 ;  /* 0x00000005161a7223 */ /* 0x000fe4000000001a */
[----:B------:R-:W0:Y:S01]  /*23f0*/  LDS.128 R4, [R2+0x350] ;  /* 0x0003500002047984 */ /* 0x000e220000000c00 */
[----:B------:R-:W-:-:S04]  /*2400*/  IMAD.WIDE.U32 R28, R29, 0x4, R16 ;  /* 0x000000041d1c7825 */ /* 0x000fc800078e0010 */
[C---:B-1----:R-:W-:Y:S01]  /*2410*/  FFMA R12, R18.reuse, R12, R25 ;  /* 0x0000000c120c7223 */ /* 0x042fe20000000019 */
[----:B------:R-:W-:-:S03]  /*2420*/  FFMA R14, R18, R13, R14 ;  /* 0x0000000d120e7223 */ /* 0x000fc6000000000e */
[----:B------:R-:W-:Y:S02]  /*2430*/  FFMA R31, R23, R13, R12 ;  /* 0x0000000d171f7223 */ /* 0x000fe4000000000c */
[----:B------:R-:W2:Y:S04]  /*2440*/  LDG.E.CONSTANT R13, desc[UR6][R36.64] ;  /* 0x00000006240d7981 */ /* 0x000ea8000c1e9900 */
[----:B------:R1:W3:Y:S01]  /*2450*/  LDG.E.CONSTANT R12, desc[UR6][R28.64] ;  /* 0x000000061c0c7981 */ /* 0x0002e2000c1e9900 */
[----:B0-----:R-:W-:Y:S01]  /*2460*/  FFMA R33, R18, R5, R20 ;  /* 0x0000000512217223 */ /* 0x001fe20000000014 */
[----:B------:R-:W-:-:S03]  /*2470*/  IADD3 R35, PT, PT, R10, 0x7e0, RZ ;  /* 0x000007e00a237810 */ /* 0x000fc60007ffe0ff */
[----:B------:R-:W-:Y:S01]  /*2480*/  FFMA R30, R23, R6, R33 ;  /* 0x00000006171e7223 */ /* 0x000fe20000000021 */
[----:B------:R-:W-:Y:S01]  /*2490*/  IADD3 R33, PT, PT, R10, 0x840, RZ ;  /* 0x000008400a217810 */ /* 0x000fe20007ffe0ff */
[----:B------:R-:W-:-:S04]  /*24a0*/  IMAD.WIDE.U32 R34, R35, 0x4, R16 ;  /* 0x0000000423227825 */ /* 0x000fc800078e0010 */
[-C--:B------:R-:W-:Y:S01]  /*24b0*/  FFMA R24, R18, R4.reuse, R27 ;  /* 0x0000000412187223 */ /* 0x080fe2000000001b */
[----:B------:R-:W-:Y:S01]  /*24c0*/  IMAD.WIDE.U32 R32, R33, 0x4, R16 ;  /* 0x0000000421207825 */ /* 0x000fe200078e0010 */
[----:B------:R-:W4:Y:S03]  /*24d0*/  LDG.E.CONSTANT R20, desc[UR6][R34.64] ;  /* 0x0000000622147981 */ /* 0x000f26000c1e9900 */
[CC--:B------:R-:W-:Y:S01]  /*24e0*/  FFMA R27, R23.reuse, R4.reuse, R14 ;  /* 0x00000004171b7223 */ /* 0x0c0fe2000000000e */
[-C--:B------:R-:W-:Y:S01]  /*24f0*/  FFMA R25, R23, R5.reuse, R24 ;  /* 0x0000000517197223 */ /* 0x080fe20000000018 */
[----:B------:R0:W4:Y:S01]  /*2500*/  LDG.E.CONSTANT R18, desc[UR6][R32.64] ;  /* 0x0000000620127981 */ /* 0x000122000c1e9900 */
[C---:B------:R-:W-:Y:S01]  /*2510*/  FFMA R24, R22.reuse, R4, R31 ;  /* 0x0000000416187223 */ /* 0x040fe2000000001f */
[C---:B-1----:R-:W-:Y:S01]  /*2520*/  FFMA R28, R22.reuse, R5, R27 ;  /* 0x00000005161c7223 */ /* 0x042fe2000000001b */
[C---:B------:R-:W-:Y:S01]  /*2530*/  FFMA R14, R22.reuse, R6, R25 ;  /* 0x00000006160e7223 */ /* 0x040fe20000000019 */
[----:B------:R-:W-:-:S02]  /*2540*/  FFMA R22, R22, R7, R30 ;  /* 0x0000000716167223 */ /* 0x000fc4000000001e */
[----:B------:R-:W5:Y:S01]  /*2550*/  LDS.128 R4, [R2+0x3c0] ;  /* 0x0003c00002047984 */ /* 0x000f620000000c00 */
[----:B------:R-:W-:-:S05]  /*2560*/  IADD3 R31, PT, PT, R10, 0x8a0, RZ ;  /* 0x000008a00a1f7810 */ /* 0x000fca0007ffe0ff */
[----:B------:R-:W-:-:S04]  /*2570*/  IMAD.WIDE.U32 R30, R31, 0x4, R16 ;  /* 0x000000041f1e7825 */ /* 0x000fc800078e0010 */
[C---:B-----5:R-:W-:Y:S02]  /*2580*/  FFMA R4, R11.reuse, R4, R19 ;  /* 0x000000040b047223 */ /* 0x060fe40000000013 */
[----:B------:R1:W5:Y:S01]  /*2590*/  LDG.E.CONSTANT R19, desc[UR6][R30.64] ;  /* 0x000000061e137981 */ /* 0x000362000c1e9900 */
[C---:B------:R-:W-:Y:S01]  /*25a0*/  FFMA R15, R11.reuse, R5, R15 ;  /* 0x000000050b0f7223 */ /* 0x040fe2000000000f */
[C---:B0-----:R-:W-:Y:S01]  /*25b0*/  FFMA R32, R11.reuse, R6, R21 ;  /* 0x000000060b207223 */ /* 0x041fe20000000015 */
[----:B------:R-:W-:Y:S01]  /*25c0*/  FFMA R21, R11, R7, R26 ;  /* 0x000000070b157223 */ /* 0x000fe2000000001a */
[C---:B------:R-:W-:Y:S02]  /*25d0*/  IADD3 R29, PT, PT, R10.reuse, 0x900, RZ ;  /* 0x000009000a1d7810 */ /* 0x040fe40007ffe0ff */
[----:B------:R-:W-:-:S05]  /*25e0*/  IADD3 R35, PT, PT, R10, 0x960, RZ ;  /* 0x000009600a237810 */ /* 0x000fca0007ffe0ff */
[----:B------:R-:W-:Y:S01]  /*25f0*/  IMAD.WIDE.U32 R34, R35, 0x4, R16 ;  /* 0x0000000423227825 */ /* 0x000fe200078e0010 */
[----:B------:R-:W-:-:S03]  /*2600*/  IADD3 R33, PT, PT, R10, 0x9c0, RZ ;  /* 0x000009c00a217810 */ /* 0x000fc60007ffe0ff */
[C---:B--2---:R-:W-:Y:S01]  /*2610*/  FFMA R23, R13.reuse, R5, R4 ;  /* 0x000000050d177223 */ /* 0x044fe20000000004 */
[CC--:B------:R-:W-:Y:S01]  /*2620*/  FFMA R15, R13.reuse, R6.reuse, R15 ;  /* 0x000000060d0f7223 */ /* 0x0c0fe2000000000f */
[----:B------:R-:W0:Y:S01]  /*2630*/  LDS.64 R4, [R2+0x3d0] ;  /* 0x0003d00002047984 */ /* 0x000e220000000a00 */
[CC--:B------:R-:W-:Y:S01]  /*2640*/  FFMA R27, R13.reuse, R7.reuse, R32 ;  /* 0x000000070d1b7223 */ /* 0x0c0fe20000000020 */
[C---:B---3--:R-:W-:Y:S01]  /*2650*/  FFMA R23, R12.reuse, R6, R23 ;  /* 0x000000060c177223 */ /* 0x048fe20000000017 */
[----:B------:R-:W-:Y:S02]  /*2660*/  FFMA R25, R12, R7, R15 ;  /* 0x000000070c197223 */ /* 0x000fe4000000000f */
[----:B------:R-:W2:Y:S01]  /*2670*/  LDS.64 R6, [R2+0x438] ;  /* 0x0004380002067984 */ /* 0x000ea20000000a00 */
[----:B0-----:R-:W-:-:S04]  /*2680*/  FFMA R26, R13, R4, R21 ;  /* 0x000000040d1a7223 */ /* 0x001fc80000000015 */
[----:B------:R-:W-:Y:S01]  /*2690*/  FFMA R21, R12, R5, R26 ;  /* 0x000000050c157223 */ /* 0x000fe2000000001a */
[CC--:B--2---:R-:W-:Y:S01]  /*26a0*/  FFMA R24, R11.reuse, R6.reuse, R24 ;  /* 0x000000060b187223 */ /* 0x0c4fe20000000018 */
[----:B----4-:R-:W-:Y:S01]  /*26b0*/  FFMA R5, R20, R6, R23 ;  /* 0x0000000614057223 */ /* 0x010fe20000000017 */
[----:B------:R-:W-:Y:S01]  /*26c0*/  FFMA R15, R12, R4, R27 ;  /* 0x000000040c0f7223 */ /* 0x000fe2000000001b */
[-C--:B------:R-:W-:Y:S01]  /*26d0*/  FFMA R28, R11, R7.reuse, R28 ;  /* 0x000000070b1c7223 */ /* 0x080fe2000000001c */
[-C--:B-1----:R-:W-:Y:S01]  /*26e0*/  FFMA R31, R13, R7.reuse, R24 ;  /* 0x000000070d1f7223 */ /* 0x082fe20000000018 */
[-C--:B------:R-:W-:Y:S01]  /*26f0*/  FFMA R23, R20, R7.reuse, R25 ;  /* 0x0000000714177223 */ /* 0x080fe20000000019 */
[C---:B------:R-:W-:Y:S02]  /*2700*/  FFMA R24, R18.reuse, R7, R5 ;  /* 0x0000000712187223 */ /* 0x040fe40000000005 */
[----:B------:R-:W0:Y:S02]  /*2710*/  LDS.128 R4, [R2+0x440] ;  /* 0x0004400002047984 */ /* 0x000e240000000c00 */
[CC--:B0-----:R-:W-:Y:S01]  /*2720*/  FFMA R14, R11.reuse, R4.reuse, R14 ;  /* 0x000000040b0e7223 */ /* 0x0c1fe2000000000e */
[-C--:B------:R-:W-:Y:S01]  /*2730*/  FFMA R11, R11, R5.reuse, R22 ;  /* 0x000000050b0b7223 */ /* 0x080fe20000000016 */
[CC--:B------:R-:W-:Y:S01]  /*2740*/  FFMA R26, R13.reuse, R4.reuse, R28 ;  /* 0x000000040d1a7223 */ /* 0x0c0fe2000000001c */
[----:B------:R-:W-:Y:S01]  /*2750*/  FFMA R28, R18, R4, R23 ;  /* 0x00000004121c7223 */ /* 0x000fe20000000017 */
[-C--:B------:R-:W-:Y:S01]  /*2760*/  FFMA R21, R20, R5.reuse, R21 ;  /* 0x0000000514157223 */ /* 0x080fe20000000015 */
[----:B------:R-:W-:Y:S01]  /*2770*/  FFMA R22, R13, R6, R11 ;  /* 0x000000060d167223 */ /* 0x000fe2000000000b */
[-C--:B------:R-:W-:Y:S01]  /*2780*/  FFMA R31, R12, R4.reuse, R31 ;  /* 0x000000040c1f7223 */ /* 0x080fe2000000001f */
[-C--:B------:R-:W-:Y:S01]  /*2790*/  FFMA R25, R20, R4.reuse, R15 ;  /* 0x0000000414197223 */ /* 0x080fe2000000000f */
[C---:B-----5:R-:W-:Y:S01]  /*27a0*/  FFMA R11, R19.reuse, R4, R24 ;  /* 0x00000004130b7223 */ /* 0x060fe20000000018 */
[----:B------:R-:W-:Y:S01]  /*27b0*/  FFMA R4, R19, R5, R28 ;  /* 0x0000000513047223 */ /* 0x000fe2000000001c */
[----:B------:R-:W-:Y:S01]  /*27c0*/  FFMA R24, R18, R6, R21 ;  /* 0x0000000612187223 */ /* 0x000fe20000000015 */
[----:B------:R-:W-:-:S04]  /*27d0*/  IMAD.WIDE.U32 R28, R29, 0x4, R16 ;  /* 0x000000041d1c7825 */ /* 0x000fc800078e0010 */
[C---:B------:R-:W-:Y:S01]  /*27e0*/  FFMA R22, R12.reuse, R7, R22 ;  /* 0x000000070c167223 */ /* 0x040fe20000000016 */
[----:B------:R-:W-:Y:S01]  /*27f0*/  FFMA R27, R13, R5, R14 ;  /* 0x000000050d1b7223 */ /* 0x000fe2000000000e */
[----:B------:R-:W-:Y:S01]  /*2800*/  FFMA R7, R19, R7, R24 ;  /* 0x0000000713077223 */ /* 0x000fe20000000018 */
[C---:B------:R-:W-:Y:S01]  /*2810*/  FFMA R26, R12.reuse, R5, R26 ;  /* 0x000000050c1a7223 */ /* 0x040fe2000000001a */
[----:B------:R0:W2:Y:S01]  /*2820*/  LDG.E.CONSTANT R24, desc[UR6][R28.64] ;  /* 0x000000061c187981 */ /* 0x0000a2000c1e9900 */
[----:B------:R-:W-:-:S03]  /*2830*/  FFMA R27, R12, R6, R27 ;  /* 0x000000060c1b7223 */ /* 0x000fc6000000001b */
[----:B------:R1:W3:Y:S04]  /*2840*/  LDG.E.CONSTANT R23, desc[UR6][R34.64] ;  /* 0x0000000622177981 */ /* 0x0002e8000c1e9900 */
[----:B------:R-:W4:Y:S01]  /*2850*/  LDS.128 R12, [R2+0x4b0] ;  /* 0x0004b000020c7984 */ /* 0x000f220000000c00 */
[----:B------:R-:W-:Y:S01]  /*2860*/  FFMA R25, R18, R5, R25 ;  /* 0x0000000512197223 */ /* 0x000fe20000000019 */
[----:B------:R-:W-:-:S04]  /*2870*/  IMAD.WIDE.U32 R32, R33, 0x4, R16 ;  /* 0x0000000421207825 */ /* 0x000fc800078e0010 */
[----:B------:R-:W-:Y:S01]  /*2880*/  FFMA R5, R19, R6, R25 ;  /* 0x0000000613057223 */ /* 0x000fe20000000019 */
[----:B----4-:R-:W-:Y:S02]  /*2890*/  FFMA R25, R20, R15, R22 ;  /* 0x0000000f14197223 */ /* 0x010fe40000000016 */
[----:B------:R4:W5:Y:S01]  /*28a0*/  LDG.E.CONSTANT R22, desc[UR6][R32.64] ;  /* 0x0000000620167981 */ /* 0x000962000c1e9900 */
[----:B------:R-:W-:Y:S01]  /*28b0*/  IADD3 R37, PT, PT, R10, 0xa20, RZ ;  /* 0x00000a200a257810 */ /* 0x000fe20007ffe0ff */
[----:B------:R-:W-:-:S04]  /*28c0*/  FFMA R31, R20, R12, R31 ;  /* 0x0000000c141f7223 */ /* 0x000fc8000000001f */
[----:B0-----:R-:W-:-:S04]  /*28d0*/  IMAD.WIDE.U32 R28, R37, 0x4, R16 ;  /* 0x00000004251c7825 */ /* 0x001fc800078e0010 */
[-C--:B------:R-:W-:Y:S01]  /*28e0*/  FFMA R6, R18, R13.reuse, R31 ;  /* 0x0000000d12067223 */ /* 0x080fe2000000001f */
[C---:B------:R-:W-:Y:S01]  /*28f0*/  FFMA R21, R20.reuse, R13, R26 ;  /* 0x0000000d14157223 */ /* 0x040fe2000000001a */
[----:B------:R-:W-:-:S03]  /*2900*/  FFMA R27, R20, R14, R27 ;  /* 0x0000000e141b7223 */ /* 0x000fc6000000001b */
[CC--:B------:R-:W-:Y:S01]  /*2910*/  FFMA R30, R18.reuse, R14.reuse, R21 ;  /* 0x0000000e121e7223 */ /* 0x0c0fe20000000015 */
[----:B------:R-:W-:Y:S01]  /*2920*/  FFMA R21, R19, R14, R6 ;  /* 0x0000000e13157223 */ /* 0x000fe20000000006 */
[----:B------:R-:W-:Y:S01]  /*2930*/  FFMA R6, R18, R15, R27 ;  /* 0x0000000f12067223 */ /* 0x000fe2000000001b */
[C---:B-1----:R-:W-:Y:S02]  /*2940*/  IADD3 R35, PT, PT, R10.reuse, 0xb40, RZ ;  /* 0x00000b400a237810 */ /* 0x042fe40007ffe0ff */
[----:B----4-:R-:W-:-:S03]  /*2950*/  IADD3 R33, PT, PT, R10, 0xba0, RZ ;  /* 0x00000ba00a217810 */ /* 0x010fc60007ffe0ff */
[----:B------:R-:W-:-:S04]  /*2960*/  IMAD.WIDE.U32 R34, R35, 0x4, R16 ;  /* 0x0000000423227825 */ /* 0x000fc800078e0010 */
[----:B------:R-:W-:-:S04]  /*2970*/  IMAD.WIDE.U32 R32, R33, 0x4, R16 ;  /* 0x0000000421207825 */ /* 0x000fc800078e0010 */
[C---:B--2---:R-:W-:Y:S01]  /*2980*/  FFMA R12, R24.reuse, R12, R11 ;  /* 0x0000000c180c7223 */ /* 0x044fe2000000000b */
[CC--:B------:R-:W-:Y:S01]  /*2990*/  FFMA R4, R24.reuse, R13.reuse, R4 ;  /* 0x0000000d18047223 */ /* 0x0c0fe20000000004 */
[----:B------:R-:W2:Y:S01]  /*29a0*/  LDG.E.CONSTANT R11, desc[UR6][R28.64] ;  /* 0x000000061c0b7981 */ /* 0x000ea2000c1e9900 */
[-C--:B------:R-:W-:Y:S01]  /*29b0*/  FFMA R26, R24, R14.reuse, R5 ;  /* 0x0000000e181a7223 */ /* 0x080fe20000000005 */
[C---:B---3--:R-:W-:Y:S01]  /*29c0*/  FFMA R31, R23.reuse, R13, R12 ;  /* 0x0000000d171f7223 */ /* 0x048fe2000000000c */
[C---:B------:R-:W-:Y:S02]  /*29d0*/  FFMA R13, R23.reuse, R14, R4 ;  /* 0x0000000e170d7223 */ /* 0x040fe40000000004 */
[----:B------:R-:W0:Y:S02]  /*29e0*/  LDS.64 R4, [R2+0x4c0] ;  /* 0x0004c00002047984 */ /* 0x000e240000000a00 */
[----:B0-----:R-:W-:Y:S01]  /*29f0*/  FFMA R12, R18, R4, R25 ;  /* 0x00000004120c7223 */ /* 0x001fe20000000019 */
[-C--:B------:R-:W-:Y:S01]  /*2a00*/  FFMA R18, R24, R15.reuse, R7 ;  /* 0x0000000f18127223 */ /* 0x080fe20000000007 */
[-C--:B------:R-:W-:Y:S01]  /*2a10*/  FFMA R25, R23, R15.reuse, R26 ;  /* 0x0000000f17197223 */ /* 0x080fe2000000001a */
[C---:B-----5:R-:W-:Y:S01]  /*2a20*/  FFMA R20, R22.reuse, R14, R31 ;  /* 0x0000000e16147223 */ /* 0x060fe2000000001f */
[CC--:B------:R-:W-:Y:S01]  /*2a30*/  FFMA R14, R19.reuse, R15.reuse, R30 ;  /* 0x0000000f130e7223 */ /* 0x0c0fe2000000001e */
[----:B------:R-:W-:Y:S01]  /*2a40*/  FFMA R15, R22, R15, R13 ;  /* 0x0000000f160f7223 */ /* 0x000fe2000000000d */
[----:B------:R-:W-:-:S02]  /*2a50*/  FFMA R13, R19, R4, R6 ;  /* 0x00000004130d7223 */ /* 0x000fc40000000006 */
[----:B------:R-:W0:Y:S01]  /*2a60*/  LDS.64 R6, [R2+0x528] ;  /* 0x0005280002067984 */ /* 0x000e220000000a00 */
[----:B------:R-:W-:Y:S01]  /*2a70*/  FFMA R18, R23, R4, R18 ;  /* 0x0000000417127223 */ /* 0x000fe20000000012 */
[----:B------:R-:W-:-:S03]  /*2a80*/  FFMA R12, R19, R5, R12 ;  /* 0x00000005130c7223 */ /* 0x000fc6000000000c */
[----:B------:R-:W-:Y:S01]  /*2a90*/  FFMA R26, R22, R5, R18 ;  /* 0x00000005161a7223 */ /* 0x000fe20000000012 */
[----:B0-----:R-:W-:Y:S01]  /*2aa0*/  FFMA R6, R24, R6, R21 ;  /* 0x0000000618067223 */ /* 0x001fe20000000015 */
[----:B------:R-:W-:Y:S01]  /*2ab0*/  FFMA R21, R22, R4, R25 ;  /* 0x0000000416157223 */ /* 0x000fe20000000019 */
[CC--:B------:R-:W-:Y:S02]  /*2ac0*/  FFMA R14, R24.reuse, R7.reuse, R14 ;  /* 0x00000007180e7223 */ /* 0x0c0fe4000000000e */
[----:B------:R-:W-:Y:S02]  /*2ad0*/  FFMA R19, R23, R7, R6 ;  /* 0x0000000717137223 */ /* 0x000fe40000000006 */
[----:B------:R-:W0:Y:S02]  /*2ae0*/  LDS.128 R4, [R2+0x530] ;  /* 0x0005300002047984 */ /* 0x000e240000000c00 */
[C---:B0-----:R-:W-:Y:S02]  /*2af0*/  FFMA R18, R24.reuse, R4, R13 ;  /* 0x0000000418127223 */ /* 0x041fe4000000000d */
[----:B------:R-:W3:Y:S01]  /*2b00*/  LDG.E.CONSTANT R13, desc[UR6][R28.64+0x180] ;  /* 0x000180061c0d7981 */ /* 0x000ee2000c1e9900 */
[----:B------:R-:W-:-:S03]  /*2b10*/  FFMA R31, R24, R5, R12 ;  /* 0x00000005181f7223 */ /* 0x000fc6000000000c */
[----:B------:R0:W4:Y:S01]  /*2b20*/  LDG.E.CONSTANT R12, desc[UR6][R28.64+0x300] ;  /* 0x000300061c0c7981 */ /* 0x000122000c1e9900 */
[----:B------:R-:W-:-:S03]  /*2b30*/  FFMA R25, R23, R5, R18 ;  /* 0x0000000517197223 */ /* 0x000fc60000000012 */
[----:B------:R-:W5:Y:S01]  /*2b40*/  LDG.E.CONSTANT R18, desc[UR6][R34.64] ;  /* 0x0000000622127981 */ /* 0x000f62000c1e9900 */
[----:B------:R-:W-:-:S03]  /*2b50*/  FFMA R24, R22, R4, R19 ;  /* 0x0000000416187223 */ /* 0x000fc60000000013 */
[----:B------:R1:W5:Y:S01]  /*2b60*/  LDG.E.CONSTANT R19, desc[UR6][R32.64] ;  /* 0x0000000620137981 */ /* 0x000362000c1e9900 */
[C---:B------:R-:W-:Y:S01]  /*2b70*/  FFMA R27, R23.reuse, R4, R14 ;  /* 0x00000004171b7223 */ /* 0x040fe2000000000e */
[-C--:B------:R-:W-:Y:S01]  /*2b80*/  FFMA R30, R23, R6.reuse, R31 ;  /* 0x00000006171e7223 */ /* 0x080fe2000000001f */
[C---:B------:R-:W-:Y:S02]  /*2b90*/  FFMA R14, R22.reuse, R6, R25 ;  /* 0x00000006160e7223 */ /* 0x040fe40000000019 */
[C---:B0-----:R-:W-:Y:S01]  /*2ba0*/  FFMA R28, R22.reuse, R5, R27 ;  /* 0x00000005161c7223 */ /* 0x041fe2000000001b */
[----:B------:R-:W-:Y:S02]  /*2bb0*/  FFMA R22, R22, R7, R30 ;  /* 0x0000000716167223 */ /* 0x000fe4000000001e */
[----:B------:R-:W2:Y:S01]  /*2bc0*/  LDS.128 R4, [R2+0x5a0] ;  /* 0x0005a00002047984 */ /* 0x000ea20000000c00 */
[----:B------:R-:W-:-:S05]  /*2bd0*/  IADD3 R31, PT, PT, R10, 0xc00, RZ ;  /* 0x00000c000a1f7810 */ /* 0x000fca0007ffe0ff */
[----:B------:R-:W-:-:S04]  /*2be0*/  IMAD.WIDE.U32 R30, R31, 0x4, R16 ;  /* 0x000000041f1e7825 */ /* 0x000fc800078e0010 */
[C---:B--2---:R-:W-:Y:S02]  /*2bf0*/  FFMA R4, R11.reuse, R4, R20 ;  /* 0x000000040b047223 */ /* 0x044fe40000000014 */
[----:B------:R0:W2:Y:S01]  /*2c00*/  LDG.E.CONSTANT R20, desc[UR6][R30.64] ;  /* 0x000000061e147981 */ /* 0x0000a2000c1e9900 */
[C---:B------:R-:W-:Y:S01]  /*2c10*/  FFMA R15, R11.reuse, R5, R15 ;  /* 0x000000050b0f7223 */ /* 0x040fe2000000000f */
[C---:B-1----:R-:W-:Y:S01]  /*2c20*/  FFMA R32, R11.reuse, R6, R21 ;  /* 0x000000060b207223 */ /* 0x042fe20000000015 */
[----:B------:R-:W-:Y:S01]  /*2c30*/  FFMA R25, R11, R7, R26 ;  /* 0x000000070b197223 */ /* 0x000fe2000000001a */
[----:B0-----:R-:W-:-:S05]  /*2c40*/  IADD3 R31, PT, PT, R10, 0xc60, RZ ;  /* 0x00000c600a1f7810 */ /* 0x001fca0007ffe0ff */
[----:B------:R-:W-:-:S04]  /*2c50*/  IMAD.WIDE.U32 R30, R31, 0x4, R16 ;  /* 0x000000041f1e7825 */ /* 0x000fc800078e0010 */
[C---:B---3--:R-:W-:Y:S01]  /*2c60*/  FFMA R5, R13.reuse, R5, R4 ;  /* 0x000000050d057223 */ /* 0x048fe20000000004 */
[CC--:B------:R-:W-:Y:S01]  /*2c70*/  FFMA R15, R13.reuse, R6.reuse, R15 ;  /* 0x000000060d0f7223 */ /* 0x0c0fe2000000000f */
[CC--:B------:R-:W-:Y:S02]  /*2c80*/  FFMA R27, R13.reuse, R7.reuse, R32 ;  /* 0x000000070d1b7223 */ /* 0x0c0fe40000000020 */
[C---:B----4-:R-:W-:Y:S01]  /*2c90*/  FFMA R21, R12.reuse, R6, R5 ;  /* 0x000000060c157223 */ /* 0x050fe20000000005 */
[C---:B------:R-:W-:Y:S01]  /*2ca0*/  FFMA R23, R12.reuse, R7, R15 ;  /* 0x000000070c177223 */ /* 0x040fe2000000000f */
[----:B------:R-:W0:Y:S04]  /*2cb0*/  LDS.64 R4, [R2+0x5b0] ;  /* 0x0005b00002047984 */ /* 0x000e280000000a00 */
[----:B------:R-:W1:Y:S01]  /*2cc0*/  LDS.64 R6, [R2+0x618] ;  /* 0x0006180002067984 */ /* 0x000e620000000a00 */
[-C--:B0-----:R-:W-:Y:S01]  /*2cd0*/  FFMA R26, R13, R4.reuse, R25 ;  /* 0x000000040d1a7223 */ /* 0x081fe20000000019 */
[----:B------:R-:W-:Y:S01]  /*2ce0*/  FFMA R15, R12, R4, R27 ;  /* 0x000000040c0f7223 */ /* 0x000fe2000000001b */
[CC--:B-1----:R-:W-:Y:S01]  /*2cf0*/  FFMA R4, R11.reuse, R6.reuse, R24 ;  /* 0x000000060b047223 */ /* 0x0c2fe20000000018 */
[----:B-----5:R-:W-:Y:S01]  /*2d00*/  FFMA R6, R18, R6, R21 ;  /* 0x0000000612067223 */ /* 0x020fe20000000015 */
[----:B------:R-:W-:Y:S01]  /*2d10*/  FFMA R24, R11, R7, R28 ;  /* 0x000000070b187223 */ /* 0x000fe2000000001c */
[----:B------:R-:W-:Y:S01]  /*2d20*/  FFMA R26, R12, R5, R26 ;  /* 0x000000050c1a7223 */ /* 0x000fe2000000001a */
[-C--:B------:R-:W-:Y:S01]  /*2d30*/  FFMA R21, R13, R7.reuse, R4 ;  /* 0x000000070d157223 */ /* 0x080fe20000000004 */
[-C--:B------:R-:W-:Y:S01]  /*2d40*/  FFMA R28, R18, R7.reuse, R23 ;  /* 0x00000007121c7223 */ /* 0x080fe20000000017 */
[----:B------:R-:W-:-:S02]  /*2d50*/  FFMA R25, R19, R7, R6 ;  /* 0x0000000713197223 */ /* 0x000fc40000000006 */
[----:B------:R-:W0:Y:S02]  /*2d60*/  LDS.128 R4, [R2+0x620] ;  /* 0x0006200002047984 */ /* 0x000e240000000c00 */
[CC--:B0-----:R-:W-:Y:S01]  /*2d70*/  FFMA R14, R11.reuse, R4.reuse, R14 ;  /* 0x000000040b0e7223 */ /* 0x0c1fe2000000000e */
[----:B------:R-:W-:Y:S01]  /*2d80*/  FFMA R11, R11, R5, R22 ;  /* 0x000000050b0b7223 */ /* 0x000fe20000000016 */
[----:B------:R-:W-:-:S03]  /*2d90*/  FFMA R22, R13, R4, R24 ;  /* 0x000000040d167223 */ /* 0x000fc60000000018 */
[C---:B------:R-:W-:Y:S02]  /*2da0*/  FFMA R24, R13.reuse, R6, R11 ;  /* 0x000000060d187223 */ /* 0x040fe4000000000b */
[----:B------:R0:W3:Y:S01]  /*2db0*/  LDG.E.CONSTANT R11, desc[UR6][R30.64] ;  /* 0x000000061e0b7981 */ /* 0x0000e2000c1e9900 */
[-C--:B------:R-:W-:Y:S01]  /*2dc0*/  FFMA R23, R13, R5.reuse, R14 ;  /* 0x000000050d177223 */ /* 0x080fe2000000000e */
[C---:B------:R-:W-:Y:S01]  /*2dd0*/  FFMA R21, R12.reuse, R4, R21 ;  /* 0x000000040c157223 */ /* 0x040fe20000000015 */
[C---:B------:R-:W-:Y:S01]  /*2de0*/  FFMA R22, R12.reuse, R5, R22 ;  /* 0x000000050c167223 */ /* 0x040fe20000000016 */
[C---:B------:R-:W-:Y:S01]  /*2df0*/  FFMA R24, R12.reuse, R7, R24 ;  /* 0x000000070c187223 */ /* 0x040fe20000000018 */
[----:B------:R-:W-:Y:S01]  /*2e00*/  FFMA R23, R12, R6, R23 ;  /* 0x000000060c177223 */ /* 0x000fe20000000017 */
[-C--:B------:R-:W-:Y:S01]  /*2e10*/  FFMA R12, R18, R4.reuse, R15 ;  /* 0x00000004120c7223 */ /* 0x080fe2000000000f */
[----:B------:R-:W-:-:S03]  /*2e20*/  FFMA R13, R19, R4, R28 ;  /* 0x00000004130d7223 */ /* 0x000fc6000000001c */
[----:B------:R-:W-:Y:S01]  /*2e30*/  FFMA R27, R19, R5, R12 ;  /* 0x00000005131b7223 */ /* 0x000fe2000000000c */
[----:B------:R-:W-:-:S05]  /*2e40*/  IADD3 R37, PT, PT, R10, 0xcc0, RZ ;  /* 0x00000cc00a257810 */ /* 0x000fca0007ffe0ff */
[----:B------:R-:W-:-:S04]  /*2e50*/  IMAD.WIDE.U32 R36, R37, 0x4, R16 ;  /* 0x0000000425247825 */ /* 0x000fc800078e0010 */
[----:B--2---:R-:W-:Y:S01]  /*2e60*/  FFMA R28, R20, R4, R25 ;  /* 0x00000004141c7223 */ /* 0x004fe20000000019 */
[-C--:B------:R-:W-:Y:S01]  /*2e70*/  FFMA R25, R18, R5.reuse, R26 ;  /* 0x0000000512197223 */ /* 0x080fe2000000001a */
[----:B------:R-:W-:Y:S02]  /*2e80*/  FFMA R26, R20, R5, R13 ;  /* 0x00000005141a7223 */ /* 0x000fe4000000000d */
[----:B------:R-:W1:Y:S01]  /*2e90*/  LDS.128 R12, [R2+0x690] ;  /* 0x00069000020c7984 */ /* 0x000e620000000c00 */
[----:B------:R-:W-:Y:S01]  /*2ea0*/  FFMA R4, R19, R6, R25 ;  /* 0x0000000613047223 */ /* 0x000fe20000000019 */
[----:B------:R-:W-:Y:S01]  /*2eb0*/  IADD3 R25, PT, PT, R10, 0xd20, RZ ;  /* 0x00000d200a197810 */ /* 0x000fe20007ffe0ff */
[C---:B-1----:R-:W-:Y:S01]  /*2ec0*/  FFMA R5, R18.reuse, R13, R22 ;  /* 0x0000000d12057223 */ /* 0x042fe20000000016 */
[C---:B0-----:R-:W-:Y:S01]  /*2ed0*/  FFMA R30, R18.reuse, R15, R24 ;  /* 0x0000000f121e7223 */ /* 0x041fe20000000018 */
[C---:B------:R-:W-:Y:S02]  /*2ee0*/  FFMA R22, R18.reuse, R14, R23 ;  /* 0x0000000e12167223 */ /* 0x040fe40000000017 */
[----:B------:R-:W-:Y:S01]  /*2ef0*/  IMAD.WIDE.U32 R24, R25, 0x4, R16 ;  /* 0x0000000419187825 */ /* 0x000fe200078e0010 */
[----:B------:R-:W2:Y:S03]  /*2f00*/  LDG.E.CONSTANT R23, desc[UR6][R36.64] ;  /* 0x0000000624177981 */ /* 0x000ea6000c1e9900 */
[----:B------:R-:W-:-:S02]  /*2f10*/  FFMA R32, R18, R12, R21 ;  /* 0x0000000c12207223 */ /* 0x000fc40000000015 */
[----:B------:R0:W4:Y:S01]  /*2f20*/  LDG.E.CONSTANT R18, desc[UR6][R24.64] ;  /* 0x0000000618127981 */ /* 0x000122000c1e9900 */
[----:B------:R-:W-:-:S05]  /*2f30*/  IADD3 R35, PT, PT, R10, 0xd80, RZ ;  /* 0x00000d800a237810 */ /* 0x000fca0007ffe0ff */
[----:B------:R-:W-:Y:S01]  /*2f40*/  IMAD.WIDE.U32 R34, R35, 0x4, R16 ;  /* 0x0000000423227825 */ /* 0x000fe200078e0010 */
[----:B0-----:R-:W0:Y:S03]  /*2f50*/  LDS.64 R24, [R2+0x6a0] ;  /* 0x0006a00002187984 */ /* 0x001e260000000a00 */
[C---:B------:R-:W-:Y:S01]  /*2f60*/  FFMA R6, R20.reuse, R6, R27 ;  /* 0x0000000614067223 */ /* 0x040fe2000000001b */
[C---:B------:R-:W-:Y:S01]  /*2f70*/  FFMA R21, R19.reuse, R13, R32 ;  /* 0x0000000d13157223 */ /* 0x040fe20000000020 */
[----:B------:R-:W-:Y:S01]  /*2f80*/  FFMA R4, R20, R7, R4 ;  /* 0x0000000714047223 */ /* 0x000fe20000000004 */
[C---:B------:R-:W-:Y:S01]  /*2f90*/  FFMA R7, R19.reuse, R14, R5 ;  /* 0x0000000e13077223 */ /* 0x040fe20000000005 */
[----:B------:R-:W-:Y:S01]  /*2fa0*/  IADD3 R31, PT, PT, R10, 0xde0, RZ ;  /* 0x00000de00a1f7810 */ /* 0x000fe20007ffe0ff */
[----:B0-----:R-:W-:Y:S01]  /*2fb0*/  FFMA R30, R19, R24, R30 ;  /* 0x00000018131e7223 */ /* 0x001fe2000000001e */
[----:B---3--:R-:W-:-:S02]  /*2fc0*/  FFMA R28, R11, R12, R28 ;  /* 0x0000000c0b1c7223 */ /* 0x008fc4000000001c */
[----:B------:R0:W3:Y:S01]  /*2fd0*/  LDG.E.CONSTANT R12, desc[UR6][R34.64] ;  /* 0x00000006220c7981 */ /* 0x0000e2000c1e9900 */
[C---:B------:R-:W-:Y:S01]  /*2fe0*/  FFMA R26, R11.reuse, R13, R26 ;  /* 0x0000000d0b1a7223 */ /* 0x040fe2000000001a */
[C---:B------:R-:W-:Y:S01]  /*2ff0*/  FFMA R6, R11.reuse, R14, R6 ;  /* 0x0000000e0b067223 */ /* 0x040fe20000000006 */
[----:B------:R-:W-:Y:S01]  /*3000*/  FFMA R4, R11, R15, R4 ;  /* 0x0000000f0b047223 */ /* 0x000fe20000000004 */
[----:B0-----:R-:W-:-:S05]  /*3010*/  IADD3 R35, PT, PT, R10, 0xe40, RZ ;  /* 0x00000e400a237810 */ /* 0x001fca0007ffe0ff */
[----:B------:R-:W-:-:S04]  /*3020*/  IMAD.WIDE.U32 R34, R35, 0x4, R16 ;  /* 0x0000000423227825 */ /* 0x000fc800078e0010 */
[C---:B--2---:R-:W-:Y:S01]  /*3030*/  FFMA R13, R23.reuse, R13, R28 ;  /* 0x0000000d170d7223 */ /* 0x044fe2000000001c */
[-C--:B------:R-:W-:Y:S01]  /*3040*/  FFMA R5, R23, R14.reuse, R26 ;  /* 0x0000000e17057223 */ /* 0x080fe2000000001a */
[-C--:B------:R-:W-:Y:S02]  /*3050*/  FFMA R28, R20, R14.reuse, R21 ;  /* 0x0000000e141c7223 */ /* 0x080fe40000000015 */
[----:B----4-:R-:W-:Y:S01]  /*3060*/  FFMA R21, R18, R14, R13 ;  /* 0x0000000e12157223 */ /* 0x010fe2000000000d */
[-C--:B------:R-:W-:Y:S01]  /*3070*/  FFMA R13, R19, R15.reuse, R22 ;  /* 0x0000000f130d7223 */ /* 0x080fe20000000016 */
[-C--:B------:R-:W-:Y:S01]  /*3080*/  FFMA R26, R20, R15.reuse, R7 ;  /* 0x0000000f141a7223 */ /* 0x080fe20000000007 */
[CC--:B------:R-:W-:Y:S01]  /*3090*/  FFMA R27, R23.reuse, R15.reuse, R6 ;  /* 0x0000000f171b7223 */ /* 0x0c0fe20000000006 */
[----:B------:R-:W-:Y:S02]  /*30a0*/  FFMA R22, R18, R15, R5 ;  /* 0x0000000f12167223 */ /* 0x000fe40000000005 */
[----:B------:R-:W0:Y:S01]  /*30b0*/  LDS.64 R14, [R2+0x708] ;  /* 0x00070800020e7984 */ /* 0x000e220000000a00 */
[-C--:B------:R-:W-:Y:S01]  /*30c0*/  FFMA R4, R23, R24.reuse, R4 ;  /* 0x0000001817047223 */ /* 0x080fe20000000004 */
[C---:B------:R-:W-:Y:S01]  /*30d0*/  FFMA R13, R20.reuse, R24, R13 ;  /* 0x00000018140d7223 */ /* 0x040fe2000000000d */
[----:B------:R-:W-:-:S02]  /*30e0*/  FFMA R20, R20, R25, R30 ;  /* 0x0000001914147223 */ /* 0x000fc4000000001e */
[----:B------:R-:W-:Y:S02]  /*30f0*/  FFMA R25, R18, R25, R4 ;  /* 0x0000001912197223 */ /* 0x000fe40000000004 */
[----:B------:R-:W1:Y:S01]  /*3100*/  LDS.128 R4, [R2+0x710] ;  /* 0x0007100002047984 */ /* 0x000e620000000c00 */
[----:B------:R-:W-:-:S04]  /*3110*/  IMAD.WIDE.U32 R30, R31, 0x4, R16 ;  /* 0x000000041f1e7825 */ /* 0x000fc800078e0010 */
[----:B------:R-:W-:Y:S01]  /*3120*/  FFMA R27, R18, R24, R27 ;  /* 0x00000018121b7223 */ /* 0x000fe2000000001b */
[----:B0-----:R-:W-:-:S04]  /*3130*/  FFMA R14, R11, R14, R28 ;  /* 0x0000000e0b0e7223 */ /* 0x001fc8000000001c */
[----:B------:R-:W-:Y:S02]  /*3140*/  FFMA R19, R23, R15, R14 ;  /* 0x0000000f17137223 */ /* 0x000fe4000000000e */
[----:B------:R0:W2:Y:S01]  /*3150*/  LDG.E.CONSTANT R14, desc[UR6][R30.64] ;  /* 0x000000061e0e7981 */ /* 0x0000a2000c1e9900 */
[----:B-1----:R-:W-:-:S03]  /*3160*/  FFMA R24, R11, R4, R13 ;  /* 0x000000040b187223 */ /* 0x002fc6000000000d */
[----:B------:R3:W4:Y:S01]  /*3170*/  LDG.E.CONSTANT R13, desc[UR6][R34.64] ;  /* 0x00000006220d7981 */ /* 0x000722000c1e9900 */
[C---:B------:R-:W-:Y:S01]  /*3180*/  FFMA R26, R11.reuse, R15, R26 ;  /* 0x0000000f0b1a7223 */ /* 0x040fe2000000001a */
[-C--:B------:R-:W-:Y:S01]  /*3190*/  FFMA R11, R11, R5.reuse, R20 ;  /* 0x000000050b0b7223 */ /* 0x080fe20000000014 */
[----:B------:R-:W-:Y:S01]  /*31a0*/  IADD3 R33, PT, PT, R10, 0xea0, RZ ;  /* 0x00000ea00a217810 */ /* 0x000fe20007ffe0ff */
[C---:B------:R-:W-:Y:S01]  /*31b0*/  FFMA R15, R23.reuse, R5, R24 ;  /* 0x00000005170f7223 */ /* 0x040fe20000000018 */
[C---:B------:R-:W-:Y:S01]  /*31c0*/  FFMA R29, R23.reuse, R4, R26 ;  /* 0x00000004171d7223 */ /* 0x040fe2000000001a */
[----:B------:R-:W-:Y:S01]  /*31d0*/  FFMA R24, R23, R6, R11 ;  /* 0x0000000617187223 */ /* 0x000fe2000000000b */
[----:B------:R-:W-:Y:S01]  /*31e0*/  FFMA R23, R18, R4, R19 ;  /* 0x0000000412177223 */ /* 0x000fe20000000013 */
[----:B------:R-:W-:Y:S01]  /*31f0*/  IADD3 R19, PT, PT, R10, 0xf00, RZ ;  /* 0x00000f000a137810 */ /* 0x000fe20007ffe0ff */
[----:B------:R-:W-:-:S04]  /*3200*/  IMAD.WIDE.U32 R32, R33, 0x4, R16 ;  /* 0x0000000421207825 */ /* 0x000fc800078e0010 */
[----:B0-----:R-:W-:Y:S01]  /*3210*/  IMAD.WIDE.U32 R30, R19, 0x4, R16 ;  /* 0x00000004131e7825 */ /* 0x001fe200078e0010 */
[----:B------:R0:W5:Y:S04]  /*3220*/  LDG.E.CONSTANT R11, desc[UR6][R32.64] ;  /* 0x00000006200b7981 */ /* 0x000168000c1e9900 */
[----:B------:R1:W5:Y:S01]  /*3230*/  LDG.E.CONSTANT R19, desc[UR6][R30.64] ;  /* 0x000000061e137981 */ /* 0x000362000c1e9900 */
[C---:B------:R-:W-:Y:S01]  /*3240*/  FFMA R20, R18.reuse, R5, R29 ;  /* 0x0000000512147223 */ /* 0x040fe2000000001d */
[C---:B------:R-:W-:Y:S01]  /*3250*/  FFMA R15, R18.reuse, R6, R15 ;  /* 0x00000006120f7223 */ /* 0x040fe2000000000f */
[----:B------:R-:W-:Y:S02]  /*3260*/  FFMA R18, R18, R7, R24 ;  /* 0x0000000712127223 */ /* 0x000fe40000000018 */
[----:B------:R-:W3:Y:S01]  /*3270*/  LDS.128 R4, [R2+0x780] ;  /* 0x0007800002047984 */ /* 0x000ee20000000c00 */
[----:B------:R-:W-:-:S05]  /*3280*/  IADD3 R29, PT, PT, R10, 0xf60, RZ ;  /* 0x00000f600a1d7810 */ /* 0x000fca0007ffe0ff */
[----:B------:R-:W-:-:S04]  /*3290*/  IMAD.WIDE.U32 R28, R29, 0x4, R16 ;  /* 0x000000041d1c7825 */ /* 0x000fc800078e0010 */
[C---:B---3--:R-:W-:Y:S02]  /*32a0*/  FFMA R35, R12.reuse, R4, R21 ;  /* 0x000000040c237223 */ /* 0x048fe40000000015 */
[----:B------:R3:W3:Y:S01]  /*32b0*/  LDG.E.CONSTANT R21, desc[UR6][R28.64] ;  /* 0x000000061c157981 */ /* 0x0006e2000c1e9900 */
[C---:B0-----:R-:W-:Y:S01]  /*32c0*/  FFMA R33, R12.reuse, R5, R22 ;  /* 0x000000050c217223 */ /* 0x041fe20000000016 */
[CC--:B------:R-:W-:Y:S01]  /*32d0*/  FFMA R27, R12.reuse, R6.reuse, R27 ;  /* 0x000000060c1b7223 */ /* 0x0c0fe2000000001b */
[----:B------:R-:W-:Y:S01]  /*32e0*/  FFMA R25, R12, R7, R25 ;  /* 0x000000070c197223 */ /* 0x000fe20000000019 */
[C---:B--2---:R-:W-:Y:S01]  /*32f0*/  FFMA R26, R14.reuse, R5, R35 ;  /* 0x000000050e1a7223 */ /* 0x044fe20000000023 */
[CC--:B-1----:R-:W-:Y:S01]  /*3300*/  FFMA R30, R14.reuse, R6.reuse, R33 ;  /* 0x000000060e1e7223 */ /* 0x0c2fe20000000021 */
[----:B------:R-:W0:Y:S01]  /*3310*/  LDS.64 R4, [R2+0x790] ;  /* 0x0007900002047984 */ /* 0x000e220000000a00 */
[-C--:B------:R-:W-:Y:S01]  /*3320*/  FFMA R22, R14, R7.reuse, R27 ;  /* 0x000000070e167223 */ /* 0x080fe2000000001b */
[C---:B----4-:R-:W-:Y:S01]  /*3330*/  FFMA R26, R13.reuse, R6, R26 ;  /* 0x000000060d1a7223 */ /* 0x050fe2000000001a */
[----:B------:R-:W-:-:S02]  /*3340*/  FFMA R30, R13, R7, R30 ;  /* 0x000000070d1e7223 */ /* 0x000fc4000000001e */
[----:B------:R-:W1:Y:S01]  /*3350*/  LDS.64 R6, [R2+0x7f8] ;  /* 0x0007f80002067984 */ /* 0x000e620000000a00 */
[----:B0-----:R-:W-:-:S04]  /*3360*/  FFMA R24, R14, R4, R25 ;  /* 0x000000040e187223 */ /* 0x001fc80000000019 */
[----:B------:R-:W-:Y:S01]  /*3370*/  FFMA R24, R13, R5, R24 ;  /* 0x000000050d187223 */ /* 0x000fe20000000018 */
[CC--:B-1----:R-:W-:Y:S01]  /*3380*/  FFMA R5, R12.reuse, R6.reuse, R23 ;  /* 0x000000060c057223 */ /* 0x0c2fe20000000017 */
[----:B-----5:R-:W-:Y:S01]  /*3390*/  FFMA R32, R11, R6, R26 ;  /* 0x000000060b207223 */ /* 0x020fe2000000001a */
[----:B------:R-:W-:Y:S01]  /*33a0*/  FFMA R22, R13, R4, R22 ;  /* 0x000000040d167223 */ /* 0x000fe20000000016 */
[-C--:B------:R-:W-:Y:S01]  /*33b0*/  FFMA R23, R12, R7.reuse, R20 ;  /* 0x000000070c177223 */ /* 0x080fe20000000014 */
[-C--:B------:R-:W-:Y:S01]  /*33c0*/  FFMA R26, R14, R7.reuse, R5 ;  /* 0x000000070e1a7223 */ /* 0x080fe20000000005 */
[-C--:B------:R-:W-:Y:S01]  /*33d0*/  FFMA R30, R11, R7.reuse, R30 ;  /* 0x000000070b1e7223 */ /* 0x080fe2000000001e */
[----:B------:R-:W-:Y:S02]  /*33e0*/  FFMA R32, R19, R7, R32 ;  /* 0x0000000713207223 */ /* 0x000fe40000000020 */
[----:B------:R-:W0:Y:S01]  /*33f0*/  LDS.128 R4, [R2+0x800] ;  /* 0x0008000002047984 */ /* 0x000e220000000c00 */
[----:B------:R-:W-:-:S05]  /*3400*/  IADD3 R35, PT, PT, R10, 0xfc0, RZ ;  /* 0x00000fc00a237810 */ /* 0x000fca0007ffe0ff */
[----:B------:R-:W-:-:S04]  /*3410*/  IMAD.WIDE.U32 R34, R35, 0x4, R16 ;  /* 0x0000000423227825 */ /* 0x000fc800078e0010 */
[CC--:B0-----:R-:W-:Y:S01]  /*3420*/  FFMA R15, R12.reuse, R4.reuse, R15 ;  /* 0x000000040c0f7223 */ /* 0x0c1fe2000000000f */
[-C--:B------:R-:W-:Y:S01]  /*3430*/  FFMA R25, R12, R5.reuse, R18 ;  /* 0x000000050c197223 */ /* 0x080fe20000000012 */
[CC--:B------:R-:W-:Y:S01]  /*3440*/  FFMA R20, R14.reuse, R4.reuse, R23 ;  /* 0x000000040e147223 */ /* 0x0c0fe20000000017 */
[C---:B------:R-:W-:Y:S01]  /*3450*/  FFMA R26, R13.reuse, R4, R26 ;  /* 0x000000040d1a7223 */ /* 0x040fe2000000001a */
[CC--:B------:R-:W-:Y:S01]  /*3460*/  FFMA R23, R14.reuse, R5.reuse, R15 ;  /* 0x000000050e177223 */ /* 0x0c0fe2000000000f */
[-C--:B---3--:R-:W-:Y:S01]  /*3470*/  FFMA R28, R14, R6.reuse, R25 ;  /* 0x000000060e1c7223 */ /* 0x088fe20000000019 */
[C---:B------:R-:W-:Y:S01]  /*3480*/  FFMA R20, R13.reuse, R5, R20 ;  /* 0x000000050d147223 */ /* 0x040fe20000000014 */
[----:B------:R0:W2:Y:S01]  /*3490*/  LDG.E.CONSTANT R18, desc[UR6][R34.64] ;  /* 0x0000000622127981 */ /* 0x0000a2000c1e9900 */
[C---:B------:R-:W-:Y:S01]  /*34a0*/  FFMA R23, R13.reuse, R6, R23 ;  /* 0x000000060d177223 */ /* 0x040fe20000000017 */
[----:B------:R-:W-:Y:S02]  /*34b0*/  FFMA R28, R13, R7, R28 ;  /* 0x000000070d1c7223 */ /* 0x000fe4000000001c */
[----:B------:R-:W1:Y:S01]  /*34c0*/  LDS.128 R12, [R2+0x870] ;  /* 0x00087000020c7984 */ /* 0x000e620000000c00 */
[C---:B------:R-:W-:Y:S01]  /*34d0*/  FFMA R22, R11.reuse, R4, R22 ;  /* 0x000000040b167223 */ /* 0x040fe20000000016 */
[----:B------:R-:W-:Y:S01]  /*34e0*/  FFMA R27, R11, R5, R24 ;  /* 0x000000050b1b7223 */ /* 0x000fe20000000018 */
[----:B0-----:R-:W-:-:S02]  /*34f0*/  IADD3 R35, PT, PT, R10, 0x1020, RZ ;  /* 0x000010200a237810 */ /* 0x001fc40007ffe0ff */
[C---:B------:R-:W-:Y:S01]  /*3500*/  FFMA R22, R19.reuse, R5, R22 ;  /* 0x0000000513167223 */ /* 0x040fe20000000016 */
[----:B------:R-:W-:Y:S01]  /*3510*/  IADD3 R33, PT, PT, R10, 0x1080, RZ ;  /* 0x000010800a217810 */ /* 0x000fe20007ffe0ff */
[----:B------:R-:W-:Y:S01]  /*3520*/  FFMA R30, R19, R4, R30 ;  /* 0x00000004131e7223 */ /* 0x000fe2000000001e */
[----:B------:R-:W-:-:S04]  /*3530*/  IMAD.WIDE.U32 R34, R35, 0x4, R16 ;  /* 0x0000000423227825 */ /* 0x000fc800078e0010 */
[----:B------:R-:W-:Y:S01]  /*3540*/  FFMA R25, R21, R4, R32 ;  /* 0x0000000415197223 */ /* 0x000fe20000000020 */
[-C--:B------:R-:W-:Y:S01]  /*3550*/  FFMA R4, R19, R6.reuse, R27 ;  /* 0x0000000613047223 */ /* 0x080fe2000000001b */
[----:B------:R-:W-:Y:S01]  /*3560*/  FFMA R27, R21, R6, R22 ;  /* 0x00000006151b7223 */ /* 0x000fe20000000016 */
[----:B-1----:R-:W-:Y:S01]  /*3570*/  FFMA R6, R11, R14, R23 ;  /* 0x0000000e0b067223 */ /* 0x002fe20000000017 */
[----:B------:R-:W-:Y:S01]  /*3580*/  IMAD.WIDE.U32 R32, R33, 0x4, R16 ;  /* 0x0000000421207825 */ /* 0x000fe200078e0010 */
[----:B------:R-:W3:Y:S04]  /*3590*/  LDG.E.CONSTANT R23, desc[UR6][R34.64] ;  /* 0x0000000622177981 */ /* 0x000ee8000c1e9900 */
[----:B------:R0:W4:Y:S01]  /*35a0*/  LDG.E.CONSTANT R22, desc[UR6][R32.64] ;  /* 0x0000000620167981 */ /* 0x000122000c1e9900 */
[----:B------:R-:W-:Y:S01]  /*35b0*/  IADD3 R31, PT, PT, R10, 0x10e0, RZ ;  /* 0x000010e00a1f7810 */ /* 0x000fe20007ffe0ff */
[----:B------:R-:W-:-:S04]  /*35c0*/  FFMA R5, R21, R5, R30 ;  /* 0x0000000515057223 */ /* 0x000fc8000000001e */
[----:B------:R-:W-:-:S04]  /*35d0*/  IMAD.WIDE.U32 R30, R31, 0x4, R16 ;  /* 0x000000041f1e7825 */ /* 0x000fc800078e0010 */
[C---:B------:R-:W-:Y:S01]  /*35e0*/  FFMA R26, R11.reuse, R12, R26 ;  /* 0x0000000c0b1a7223 */ /* 0x040fe2000000001a */
[C---:B------:R-:W-:Y:S01]  /*35f0*/  FFMA R29, R11.reuse, R13, R20 ;  /* 0x0000000d0b1d7223 */ /* 0x040fe20000000014 */
[----:B------:R-:W-:Y:S02]  /*3600*/  FFMA R28, R11, R15, R28 ;  /* 0x0000000f0b1c7223 */ /* 0x000fe4000000001c */
[----:B------:R1:W5:Y:S01]  /*3610*/  LDG.E.CONSTANT R11, desc[UR6][R30.64] ;  /* 0x000000061e0b7981 */ /* 0x000362000c1e9900 */
[----:B------:R-:W-:Y:S01]  /*3620*/  FFMA R7, R21, R7, R4 ;  /* 0x0000000715077223 */ /* 0x000fe20000000004 */
[C---:B------:R-:W-:Y:S01]  /*3630*/  FFMA R26, R19.reuse, R13, R26 ;  /* 0x0000000d131a7223 */ /* 0x040fe2000000001a */
[----:B------:R-:W-:Y:S01]  /*3640*/  FFMA R6, R19, R15, R6 ;  /* 0x0000000f13067223 */ /* 0x000fe20000000006 */
[----:B0-----:R-:W-:-:S05]  /*3650*/  IADD3 R33, PT, PT, R10, 0x1140, RZ ;  /* 0x000011400a217810 */ /* 0x001fca0007ffe0ff */
[----:B------:R-:W-:Y:S01]  /*3660*/  IMAD.WIDE.U32 R32, R33, 0x4, R16 ;  /* 0x0000000421207825 */ /* 0x000fe200078e0010 */
[----:B------:R-:W-:-:S05]  /*3670*/  IADD3 R35, PT, PT, R10, 0x1200, RZ ;  /* 0x000012000a237810 */ /* 0x000fca0007ffe0ff */
[----:B------:R-:W-:-:S04]  /*3680*/  IMAD.WIDE.U32 R34, R35, 0x4, R16 ;  /* 0x0000000423227825 */ /* 0x000fc800078e0010 */
[C---:B--2---:R-:W-:Y:S01]  /*3690*/  FFMA R12, R18.reuse, R12, R25 ;  /* 0x0000000c120c7223 */ /* 0x044fe20000000019 */
[C---:B------:R-:W-:Y:S01]  /*36a0*/  FFMA R4, R18.reuse, R13, R5 ;  /* 0x0000000d12047223 */ /* 0x040fe20000000005 */
[CC--:B------:R-:W-:Y:S01]  /*36b0*/  FFMA R24, R18.reuse, R14.reuse, R27 ;  /* 0x0000000e12187223 */ /* 0x0c0fe2000000001b */
[-C--:B------:R-:W-:Y:S01]  /*36c0*/  FFMA R25, R21, R14.reuse, R26 ;  /* 0x0000000e15197223 */ /* 0x080fe2000000001a */
[----:B------:R-:W-:Y:S01]  /*36d0*/  FFMA R26, R18, R15, R7 ;  /* 0x0000000f121a7223 */ /* 0x000fe20000000007 */
[C---:B---3--:R-:W-:Y:S01]  /*36e0*/  FFMA R5, R23.reuse, R13, R12 ;  /* 0x0000000d17057223 */ /* 0x048fe2000000000c */
[-C--:B------:R-:W-:Y:S01]  /*36f0*/  FFMA R13, R23, R14.reuse, R4 ;  /* 0x0000000e170d7223 */ /* 0x080fe20000000004 */
[-C--:B------:R-:W-:Y:S02]  /*3700*/  FFMA R12, R19, R14.reuse, R29 ;  /* 0x0000000e130c7223 */ /* 0x080fe4000000001d */
[C---:B----4-:R-:W-:Y:S02]  /*3710*/  FFMA R20, R22.reuse, R14, R5 ;  /* 0x0000000e16147223 */ /* 0x050fe40000000005 */
[----:B------:R-:W0:Y:S01]  /*3720*/  LDS.64 R4, [R2+0x880] ;  /* 0x0008800002047984 */ /* 0x000e220000000a00 */
[-C--:B------:R-:W-:Y:S01]  /*3730*/  FFMA R14, R21, R15.reuse, R12 ;  /* 0x0000000f150e7223 */ /* 0x080fe2000000000c */
[-C--:B------:R-:W-:Y:S01]  /*3740*/  FFMA R7, R23, R15.reuse, R24 ;  /* 0x0000000f17077223 */ /* 0x080fe20000000018 */
[----:B------:R-:W-:-:S02]  /*3750*/  FFMA R15, R22, R15, R13 ;  /* 0x0000000f160f7223 */ /* 0x000fc4000000000d */
[----:B------:R-:W2:Y:S01]  /*3760*/  LDS.64 R12, [R2+0x8e8] ;  /* 0x0008e800020c7984 */ /* 0x000ea20000000a00 */
[----:B------:R-:W-:Y:S01]  /*3770*/  IADD3 R29, PT, PT, R10, 0x11a0, RZ ;  /* 0x000011a00a1d7810 */ /* 0x000fe20007ffe0ff */
[-C--:B0-----:R-:W-:Y:S01]  /*3780*/  FFMA R24, R19, R4.reuse, R28 ;  /* 0x0000000413187223 */ /* 0x081fe2000000001c */
[-C--:B------:R-:W-:Y:S01]  /*3790*/  FFMA R26, R23, R4.reuse, R26 ;  /* 0x00000004171a7223 */ /* 0x080fe2000000001a */
[CC--:B------:R-:W-:Y:S02]  /*37a0*/  FFMA R19, R21.reuse, R4.reuse, R6 ;  /* 0x0000000415137223 */ /* 0x0c0fe40000000006 */
[-C--:B------:R-:W-:Y:S01]  /*37b0*/  FFMA R24, R21, R5.reuse, R24 ;  /* 0x0000000515187223 */ /* 0x080fe20000000018 */
[C---:B------:R-:W-:Y:S01]  /*37c0*/  FFMA R21, R22.reuse, R4, R7 ;  /* 0x0000000416157223 */ /* 0x040fe20000000007 */
[----:B------:R-:W-:Y:S01]  /*37d0*/  FFMA R26, R22, R5, R26 ;  /* 0x00000005161a7223 */ /* 0x000fe2000000001a */
[C---:B--2---:R-:W-:Y:S01]  /*37e0*/  FFMA R12, R18.reuse, R12, R25 ;  /* 0x0000000c120c7223 */ /* 0x044fe20000000019 */
[----:B------:R-:W0:Y:S01]  /*37f0*/  LDS.128 R4, [R2+0x8f0] ;  /* 0x0008f00002047984 */ /* 0x000e220000000c00 */
[----:B------:R-:W-:Y:S01]  /*3800*/  FFMA R14, R18, R13, R14 ;  /* 0x0000000d120e7223 */ /* 0x000fe2000000000e */
[----:B------:R-:W-:-:S04]  /*3810*/  IMAD.WIDE.U32 R28, R29, 0x4, R16 ;  /* 0x000000041d1c7825 */ /* 0x000fc800078e0010 */
[C---:B-1----:R-:W-:Y:S02]  /*3820*/  FFMA R31, R23.reuse, R13, R12 ;  /* 0x0000000d171f7223 */ /* 0x042fe4000000000c */
[----:B------:R1:W2:Y:S04]  /*3830*/  LDG.E.CONSTANT R13, desc[UR6][R32.64] ;  /* 0x00000006200d7981 */ /* 0x0002a8000c1e9900 */
[----:B------:R3:W4:Y:S01]  /*3840*/  LDG.E.CONSTANT R12, desc[UR6][R28.64] ;  /* 0x000000061c0c7981 */ /* 0x000722000c1e9900 */
[CC--:B0-----:R-:W-:Y:S01]  /*3850*/  FFMA R30, R18.reuse, R4.reuse, R19 ;  /* 0x00000004121e7223 */ /* 0x0c1fe20000000013 */
[-C--:B------:R-:W-:Y:S01]  /*3860*/  FFMA R19, R18, R5.reuse, R24 ;  /* 0x0000000512137223 */ /* 0x080fe20000000018 */
[C---:B------:R-:W-:Y:S02]  /*3870*/  FFMA R27, R23.reuse, R4, R14 ;  /* 0x00000004171b7223 */ /* 0x040fe4000000000e */
[C---:B------:R-:W-:Y:S01]  /*3880*/  FFMA R25, R23.reuse, R5, R30 ;  /* 0x0000000517197223 */ /* 0x040fe2000000001e */
[----:B------:R-:W-:Y:S01]  /*3890*/  FFMA R30, R23, R6, R19 ;  /* 0x00000006171e7223 */ /* 0x000fe20000000013 */
[----:B------:R-:W-:Y:S01]  /*38a0*/  IADD3 R23, PT, PT, R10, 0x1260, RZ ;  /* 0x000012600a177810 */ /* 0x000fe20007ffe0ff */
[----:B------:R0:W4:Y:S04]  /*38b0*/  LDG.E.CONSTANT R19, desc[UR6][R34.64] ;  /* 0x0000000622137981 */ /* 0x000128000c1e9900 */
[----:B-1----:R-:W-:-:S04]  /*38c0*/  IMAD.WIDE.U32 R32, R23, 0x4, R16 ;  /* 0x0000000417207825 */ /* 0x002fc800078e0010 */
[C---:B------:R-:W-:Y:S01]  /*38d0*/  FFMA R24, R22.reuse, R4, R31 ;  /* 0x0000000416187223 */ /* 0x040fe2000000001f */
[----:B------:R1:W4:Y:S01]  /*38e0*/  LDG.E.CONSTANT R18, desc[UR6][R32.64] ;  /* 0x0000000620127981 */ /* 0x000322000c1e9900 */
[C---:B---3--:R-:W-:Y:S01]  /*38f0*/  FFMA R28, R22.reuse, R5, R27 ;  /* 0x00000005161c7223 */ /* 0x048fe2000000001b */
[C---:B------:R-:W-:Y:S01]  /*3900*/  FFMA R14, R22.reuse, R6, R25 ;  /* 0x00000006160e7223 */ /* 0x040fe20000000019 */
[----:B------:R-:W-:Y:S02]  /*3910*/  FFMA R22, R22, R7, R30 ;  /* 0x0000000716167223 */ /* 0x000fe4000000001e */
        /* <DEDUP_REMOVED lines=9> */
[C---:B-1----:R-:W-:Y:S02]  /*39b0*/  IADD3 R33, PT, PT, R10.reuse, 0x1380, RZ ;  /* 0x000013800a217810 */ /* 0x042fe40007ffe0ff */
[----:B---3--:R-:W-:-:S05]  /*39c0*/  IADD3 R31, PT, PT, R10, 0x13e0, RZ ;  /* 0x000013e00a1f7810 */ /* 0x008fca0007ffe0ff */
[----:B------:R-:W-:-:S04]  /*39d0*/  IMAD.WIDE.U32 R30, R31, 0x4, R16 ;  /* 0x000000041f1e7825 */ /* 0x000fc800078e0010 */
[C---:B--2---:R-:W-:Y:S01]  /*39e0*/  FFMA R5, R13.reuse, R5, R4 ;  /* 0x000000050d057223 */ /* 0x044fe20000000004 */
[CC--:B------:R-:W-:Y:S01]  /*39f0*/  FFMA R15, R13.reuse, R6.reuse, R15 ;  /* 0x000000060d0f7223 */ /* 0x0c0fe2000000000f */
[CC--:B------:R-:W-:Y:S02]  /*3a00*/  FFMA R23, R13.reuse, R7.reuse, R34 ;  /* 0x000000070d177223 */ /* 0x0c0fe40000000022 */
[C---:B----4-:R-:W-:Y:S01]  /*3a10*/  FFMA R32, R12.reuse, R6, R5 ;  /* 0x000000060c207223 */ /* 0x050fe20000000005 */
[C---:B------:R-:W-:Y:S01]  /*3a20*/  FFMA R34, R12.reuse, R7, R15 ;  /* 0x000000070c227223 */ /* 0x040fe2000000000f */
[----:B------:R-:W0:Y:S04]  /*3a30*/  LDS.64 R4, [R2+0x970] ;  /* 0x0009700002047984 */ /* 0x000e280000000a00 */
[----:B------:R-:W1:Y:S01]  /*3a40*/  LDS.64 R6, [R2+0x9d8] ;  /* 0x0009d80002067984 */ /* 0x000e620000000a00 */
[-C--:B0-----:R-:W-:Y:S01]  /*3a50*/  FFMA R26, R13, R4.reuse, R21 ;  /* 0x000000040d1a7223 */ /* 0x081fe20000000015 */
[C---:B------:R-:W-:Y:S01]  /*3a60*/  FFMA R15, R12.reuse, R4, R23 ;  /* 0x000000040c0f7223 */ /* 0x040fe20000000017 */
[-C--:B-1----:R-:W-:Y:S01]  /*3a70*/  FFMA R24, R11, R6.reuse, R24 ;  /* 0x000000060b187223 */ /* 0x082fe20000000018 */
[----:B------:R-:W-:Y:S01]  /*3a80*/  FFMA R25, R19, R6, R32 ;  /* 0x0000000613197223 */ /* 0x000fe20000000020 */
[----:B------:R-:W-:Y:S01]  /*3a90*/  FFMA R26, R12, R5, R26 ;  /* 0x000000050c1a7223 */ /* 0x000fe2000000001a */
[-C--:B------:R-:W-:Y:S01]  /*3aa0*/  FFMA R28, R11, R7.reuse, R28 ;  /* 0x000000070b1c7223 */ /* 0x080fe2000000001c */
[-C--:B------:R-:W-:Y:S01]  /*3ab0*/  FFMA R21, R13, R7.reuse, R24 ;  /* 0x000000070d157223 */ /* 0x080fe20000000018 */
[-C--:B------:R-:W-:Y:S01]  /*3ac0*/  FFMA R23, R19, R7.reuse, R34 ;  /* 0x0000000713177223 */ /* 0x080fe20000000022 */
[----:B------:R-:W-:-:S02]  /*3ad0*/  FFMA R25, R18, R7, R25 ;  /* 0x0000000712197223 */ /* 0x000fc40000000019 */
[----:B------:R-:W0:Y:S01]  /*3ae0*/  LDS.128 R4, [R2+0x9e0] ;  /* 0x0009e00002047984 */ /* 0x000e220000000c00 */
[----:B------:R-:W-:-:S04]  /*3af0*/  IMAD.WIDE.U32 R34, R35, 0x4, R16 ;  /* 0x0000000423227825 */ /* 0x000fc800078e0010 */
[----:B------:R-:W-:-:S04]  /*3b00*/  IMAD.WIDE.U32 R32, R33, 0x4, R16 ;  /* 0x0000000421207825 */ /* 0x000fc800078e0010 */
[C---:B0-----:R-:W-:Y:S01]  /*3b10*/  FFMA R14, R11.reuse, R4, R14 ;  /* 0x000000040b0e7223 */ /* 0x041fe2000000000e */
[----:B------:R-:W-:-:S04]  /*3b20*/  FFMA R11, R11, R5, R22 ;  /* 0x000000050b0b7223 */ /* 0x000fc80000000016 */
[----:B------:R-:W-:Y:S01]  /*3b30*/  FFMA R22, R13, R6, R11 ;  /* 0x000000060d167223 */ /* 0x000fe2000000000b */
[----:B-----5:R-:W-:Y:S01]  /*3b40*/  FFMA R11, R20, R4, R25 ;  /* 0x00000004140b7223 */ /* 0x020fe20000000019 */
[----:B------:R-:W-:-:S04]  /*3b50*/  FFMA R25, R19, R5, R26 ;  /* 0x0000000513197223 */ /* 0x000fc8000000001a */
[----:B------:R-:W-:Y:S01]  /*3b60*/  FFMA R24, R18, R6, R25 ;  /* 0x0000000612187223 */ /* 0x000fe20000000019 */
[-C--:B------:R-:W-:Y:S01]  /*3b70*/  FFMA R22, R12, R7.reuse, R22 ;  /* 0x000000070c167223 */ /* 0x080fe20000000016 */
[-C--:B------:R-:W-:Y:S01]  /*3b80*/  FFMA R23, R18, R4.reuse, R23 ;  /* 0x0000000412177223 */ /* 0x080fe20000000017 */
[CC--:B------:R-:W-:Y:S01]  /*3b90*/  FFMA R28, R13.reuse, R4.reuse, R28 ;  /* 0x000000040d1c7223 */ /* 0x0c0fe2000000001c */
[----:B------:R-:W-:Y:S01]  /*3ba0*/  FFMA R7, R20, R7, R24 ;  /* 0x0000000714077223 */ /* 0x000fe20000000018 */
[-C--:B------:R-:W-:Y:S01]  /*3bb0*/  FFMA R27, R13, R5.reuse, R14 ;  /* 0x000000050d1b7223 */ /* 0x080fe2000000000e */
[----:B------:R-:W2:Y:S01]  /*3bc0*/  LDG.E.CONSTANT R24, desc[UR6][R34.64] ;  /* 0x0000000622187981 */ /* 0x000ea2000c1e9900 */
[-C--:B------:R-:W-:Y:S01]  /*3bd0*/  FFMA R21, R12, R4.reuse, R21 ;  /* 0x000000040c157223 */ /* 0x080fe20000000015 */
[C---:B------:R-:W-:Y:S01]  /*3be0*/  FFMA R29, R19.reuse, R4, R15 ;  /* 0x00000004131d7223 */ /* 0x040fe2000000000f */
[-C--:B------:R-:W-:Y:S01]  /*3bf0*/  FFMA R4, R20, R5.reuse, R23 ;  /* 0x0000000514047223 */ /* 0x080fe20000000017 */
[C---:B------:R-:W-:Y:S01]  /*3c00*/  FFMA R28, R12.reuse, R5, R28 ;  /* 0x000000050c1c7223 */ /* 0x040fe2000000001c */
[----:B------:R-:W-:Y:S01]  /*3c10*/  FFMA R27, R12, R6, R27 ;  /* 0x000000060c1b7223 */ /* 0x000fe2000000001b */
[----:B------:R0:W3:Y:S04]  /*3c20*/  LDG.E.CONSTANT R23, desc[UR6][R32.64] ;  /* 0x0000000620177981 */ /* 0x0000e8000c1e9900 */
[----:B------:R-:W1:Y:S02]  /*3c30*/  LDS.128 R12, [R2+0xa50] ;  /* 0x000a5000020c7984 */ /* 0x000e640000000c00 */
[----:B-1----:R-:W-:-:S02]  /*3c40*/  FFMA R25, R19, R15, R22 ;  /* 0x0000000f13197223 */ /* 0x002fc40000000016 */
[----:B------:R-:W4:Y:S01]  /*3c50*/  LDG.E.CONSTANT R22, desc[UR6][R30.64] ;  /* 0x000000061e167981 */ /* 0x000f22000c1e9900 */
[----:B------:R-:W-:-:S04]  /*3c60*/  FFMA R29, R18, R5, R29 ;  /* 0x00000005121d7223 */ /* 0x000fc8000000001d */
[----:B------:R-:W-:Y:S01]  /*3c70*/  FFMA R5, R20, R6, R29 ;  /* 0x0000000614057223 */ /* 0x000fe2000000001d */
[C---:B------:R-:W-:Y:S01]  /*3c80*/  FFMA R6, R19.reuse, R12, R21 ;  /* 0x0000000c13067223 */ /* 0x040fe20000000015 */
[CC--:B------:R-:W-:Y:S01]  /*3c90*/  FFMA R21, R19.reuse, R13.reuse, R28 ;  /* 0x0000000d13157223 */ /* 0x0c0fe2000000001c */
[----:B------:R-:W-:Y:S02]  /*3ca0*/  FFMA R27, R19, R14, R27 ;  /* 0x0000000e131b7223 */ /* 0x000fe4000000001b */
[----:B0-----:R-:W-:Y:S01]  /*3cb0*/  FFMA R33, R18, R13, R6 ;  /* 0x0000000d12217223 */ /* 0x001fe20000000006 */
[----:B------:R-:W-:-:S05]  /*3cc0*/  IADD3 R29, PT, PT, R10, 0x1440, RZ ;  /* 0x000014400a1d7810 */ /* 0x000fca0007ffe0ff */
[----:B------:R-:W-:-:S04]  /*3cd0*/  IMAD.WIDE.U32 R28, R29, 0x4, R16 ;  /* 0x000000041d1c7825 */ /* 0x000fc800078e0010 */
[----:B------:R-:W-:Y:S01]  /*3ce0*/  FFMA R27, R18, R15, R27 ;  /* 0x0000000f121b7223 */ /* 0x000fe2000000001b */
[----:B------:R-:W-:-:S05]  /*3cf0*/  IADD3 R35, PT, PT, R10, 0x1560, RZ ;  /* 0x000015600a237810 */ /* 0x000fca0007ffe0ff */
[----:B------:R-:W-:-:S04]  /*3d00*/  IMAD.WIDE.U32 R34, R35, 0x4, R16 ;  /* 0x0000000423227825 */ /* 0x000fc800078e0010 */
[C---:B--2---:R-:W-:Y:S01]  /*3d10*/  FFMA R12, R24.reuse, R12, R11 ;  /* 0x0000000c180c7223 */ /* 0x044fe2000000000b */
[CC--:B------:R-:W-:Y:S01]  /*3d20*/  FFMA R4, R24.reuse, R13.reuse, R4 ;  /* 0x0000000d18047223 */ /* 0x0c0fe20000000004 */
[-C--:B------:R-:W-:Y:S01]  /*3d30*/  FFMA R6, R24, R14.reuse, R5 ;  /* 0x0000000e18067223 */ /* 0x080fe20000000005 */
[----:B------:R-:W2:Y:S01]  /*3d40*/  LDG.E.CONSTANT R11, desc[UR6][R28.64] ;  /* 0x000000061c0b7981 */ /* 0x000ea2000c1e9900 */
[C---:B---3--:R-:W-:Y:S01]  /*3d50*/  FFMA R19, R23.reuse, R13, R12 ;  /* 0x0000000d17137223 */ /* 0x048fe2000000000c */
[CC--:B------:R-:W-:Y:S02]  /*3d60*/  FFMA R13, R23.reuse, R14.reuse, R4 ;  /* 0x0000000e170d7223 */ /* 0x0c0fe40000000004 */
[----:B------:R-:W0:Y:S01]  /*3d70*/  LDS.64 R4, [R2+0xa60] ;  /* 0x000a600002047984 */ /* 0x000e220000000a00 */
[-C--:B------:R-:W-:Y:S01]  /*3d80*/  FFMA R12, R18, R14.reuse, R21 ;  /* 0x0000000e120c7223 */ /* 0x080fe20000000015 */
[----:B------:R-:W-:Y:S01]  /*3d90*/  FFMA R21, R20, R14, R33 ;  /* 0x0000000e14157223 */ /* 0x000fe20000000021 */
[----:B0-----:R-:W-:Y:S01]  /*3da0*/  FFMA R18, R18, R4, R25 ;  /* 0x0000000412127223 */ /* 0x001fe20000000019 */
[-C--:B------:R-:W-:Y:S01]  /*3db0*/  FFMA R25, R23, R15.reuse, R6 ;  /* 0x0000000f17197223 */ /* 0x080fe20000000006 */
[----:B----4-:R-:W-:Y:S01]  /*3dc0*/  FFMA R19, R22, R14, R19 ;  /* 0x0000000e16137223 */ /* 0x010fe20000000013 */
[----:B------:R-:W-:-:S02]  /*3dd0*/  FFMA R14, R24, R15, R7 ;  /* 0x0000000f180e7223 */ /* 0x000fc40000000007 */
[----:B------:R-:W0:Y:S01]  /*3de0*/  LDS.64 R6, [R2+0xac8] ;  /* 0x000ac80002067984 */ /* 0x000e220000000a00 */
[-C--:B------:R-:W-:Y:S01]  /*3df0*/  FFMA R12, R20, R15.reuse, R12 ;  /* 0x0000000f140c7223 */ /* 0x080fe2000000000c */
[CC--:B------:R-:W-:Y:S01]  /*3e00*/  FFMA R14, R23.reuse, R4.reuse, R14 ;  /* 0x00000004170e7223 */ /* 0x0c0fe2000000000e */
[----:B------:R-:W-:Y:S01]  /*3e10*/  FFMA R15, R22, R15, R13 ;  /* 0x0000000f160f7223 */ /* 0x000fe2000000000d */
[C---:B------:R-:W-:Y:S01]  /*3e20*/  FFMA R13, R20.reuse, R4, R27 ;  /* 0x00000004140d7223 */ /* 0x040fe2000000001b */
[-C--:B------:R-:W-:Y:S01]  /*3e30*/  FFMA R20, R20, R5.reuse, R18 ;  /* 0x0000000514147223 */ /* 0x080fe20000000012 */
[----:B------:R-:W-:Y:S01]  /*3e40*/  FFMA R26, R22, R5, R14 ;  /* 0x00000005161a7223 */ /* 0x000fe2000000000e */
[----:B0-----:R-:W-:Y:S01]  /*3e50*/  FFMA R6, R24, R6, R21 ;  /* 0x0000000618067223 */ /* 0x001fe20000000015 */
[----:B------:R-:W-:Y:S01]  /*3e60*/  FFMA R21, R22, R4, R25 ;  /* 0x0000000416157223 */ /* 0x000fe20000000019 */
[CC--:B------:R-:W-:Y:S02]  /*3e70*/  FFMA R14, R24.reuse, R7.reuse, R12 ;  /* 0x00000007180e7223 */ /* 0x0c0fe4000000000c */
[----:B------:R-:W-:Y:S01]  /*3e80*/  FFMA R25, R23, R7, R6 ;  /* 0x0000000717197223 */ /* 0x000fe20000000006 */
[----:B------:R-:W3:Y:S04]  /*3e90*/  LDG.E.CONSTANT R12, desc[UR6][R28.64+0x300] ;  /* 0x000300061c0c7981 */ /* 0x000ee8000c1e9900 */
[----:B------:R-:W0:Y:S02]  /*3ea0*/  LDS.128 R4, [R2+0xad0] ;  /* 0x000ad00002047984 */ /* 0x000e240000000c00 */
[----:B0-----:R-:W-:-:S02]  /*3eb0*/  FFMA R18, R24, R4, R13 ;  /* 0x0000000418127223 */ /* 0x001fc4000000000d */
[----:B------:R0:W4:Y:S01]  /*3ec0*/  LDG.E.CONSTANT R13, desc[UR6][R28.64+0x180] ;  /* 0x000180061c0d7981 */ /* 0x000122000c1e9900 */
[----:B------:R-:W-:-:S03]  /*3ed0*/  FFMA R33, R24, R5, R20 ;  /* 0x0000000518217223 */ /* 0x000fc60000000014 */
[----:B------:R-:W5:Y:S01]  /*3ee0*/  LDG.E.CONSTANT R20, desc[UR6][R34.64] ;  /* 0x0000000622147981 */ /* 0x000f62000c1e9900 */
[C---:B------:R-:W-:Y:S01]  /*3ef0*/  FFMA R30, R23.reuse, R6, R33 ;  /* 0x00000006171e7223 */ /* 0x040fe20000000021 */
[----:B------:R-:W-:Y:S01]  /*3f00*/  IADD3 R33, PT, PT, R10, 0x15c0, RZ ;  /* 0x000015c00a217810 */ /* 0x000fe20007ffe0ff */
[----:B------:R-:W-:-:S04]  /*3f10*/  FFMA R27, R23, R5, R18 ;  /* 0x00000005171b7223 */ /* 0x000fc80000000012 */
[----:B------:R-:W-:-:S05]  /*3f20*/  IMAD.WIDE.U32 R32, R33, 0x4, R16 ;  /* 0x0000000421207825 */ /* 0x000fca00078e0010 */
[----:B------:R1:W5:Y:S01]  /*3f30*/  LDG.E.CONSTANT R18, desc[UR6][R32.64] ;  /* 0x0000000620127981 */ /* 0x000362000c1e9900 */
[-C--:B------:R-:W-:Y:S01]  /*3f40*/  FFMA R31, R23, R4.reuse, R14 ;  /* 0x00000004171f7223 */ /* 0x080fe2000000000e */
[C---:B------:R-:W-:Y:S01]  /*3f50*/  FFMA R24, R22.reuse, R4, R25 ;  /* 0x0000000416187223 */ /* 0x040fe20000000019 */
        /* <DEDUP_REMOVED lines=13> */
[C---:B----4-:R-:W-:Y:S01]  /*4030*/  FFMA R5, R13.reuse, R5, R4 ;  /* 0x000000050d057223 */ /* 0x050fe20000000004 */
[----:B------:R-:W-:-:S03]  /*4040*/  FFMA R15, R13, R6, R15 ;  /* 0x000000060d0f7223 */ /* 0x000fc6000000000f */
[C---:B---3--:R-:W-:Y:S02]  /*4050*/  FFMA R21, R12.reuse, R6, R5 ;  /* 0x000000060c157223 */ /* 0x048fe40000000005 */
[----:B------:R-:W0:Y:S01]  /*4060*/  LDS.64 R4, [R2+0xb50] ;  /* 0x000b500002047984 */ /* 0x000e220000000a00 */
[CC--:B------:R-:W-:Y:S01]  /*4070*/  FFMA R27, R13.reuse, R7.reuse, R32 ;  /* 0x000000070d1b7223 */ /* 0x0c0fe20000000020 */
[C---:B------:R-:W-:Y:S02]  /*4080*/  FFMA R25, R12.reuse, R7, R15 ;  /* 0x000000070c197223 */ /* 0x040fe4000000000f */
[----:B------:R-:W1:Y:S01]  /*4090*/  LDS.64 R6, [R2+0xbb8] ;  /* 0x000bb80002067984 */ /* 0x000e620000000a00 */
[-C--:B0-----:R-:W-:Y:S01]  /*40a0*/  FFMA R26, R13, R4.reuse, R23 ;  /* 0x000000040d1a7223 */ /* 0x081fe20000000017 */
[----:B------:R-:W-:-:S03]  /*40b0*/  FFMA R15, R12, R4, R27 ;  /* 0x000000040c0f7223 */ /* 0x000fc6000000001b */
[----:B------:R-:W-:Y:S01]  /*40c0*/  FFMA R26, R12, R5, R26 ;  /* 0x000000050c1a7223 */ /* 0x000fe2000000001a */
[CC--:B-1----:R-:W-:Y:S01]  /*40d0*/  FFMA R4, R11.reuse, R6.reuse, R24 ;  /* 0x000000060b047223 */ /* 0x0c2fe20000000018 */
[C---:B-----5:R-:W-:Y:S01]  /*40e0*/  FFMA R5, R20.reuse, R6, R21 ;  /* 0x0000000614057223 */ /* 0x060fe20000000015 */
[-C--:B------:R-:W-:Y:S01]  /*40f0*/  FFMA R24, R11, R7.reuse, R28 ;  /* 0x000000070b187223 */ /* 0x080fe2000000001c */
[-C--:B------:R-:W-:Y:S01]  /*4100*/  FFMA R25, R20, R7.reuse, R25 ;  /* 0x0000000714197223 */ /* 0x080fe20000000019 */
[-C--:B------:R-:W-:Y:S01]  /*4110*/  FFMA R21, R13, R7.reuse, R4 ;  /* 0x000000070d157223 */ /* 0x080fe20000000004 */
[----:B------:R-:W-:Y:S02]  /*4120*/  FFMA R28, R18, R7, R5 ;  /* 0x00000007121c7223 */ /* 0x000fe40000000005 */
        /* <DEDUP_REMOVED lines=12> */
[----:B------:R-:W-:Y:S01]  /*41f0*/  FFMA R12, R18, R4, R25 ;  /* 0x00000004120c7223 */ /* 0x000fe20000000019 */
[----:B------:R-:W-:Y:S01]  /*4200*/  FFMA R25, R20, R5, R26 ;  /* 0x0000000514197223 */ /* 0x000fe2000000001a */
[----:B------:R-:W-:-:S03]  /*4210*/  IADD3 R33, PT, PT, R10, 0x16e0, RZ ;  /* 0x000016e00a217810 */ /* 0x000fc60007ffe0ff */
[C---:B------:R-:W-:Y:S01]  /*4220*/  FFMA R32, R18.reuse, R6, R25 ;  /* 0x0000000612207223 */ /* 0x040fe20000000019 */
[C---:B--2---:R-:W-:Y:S01]  /*4230*/  FFMA R28, R19.reuse, R4, R28 ;  /* 0x00000004131c7223 */ /* 0x044fe2000000001c */
[-C--:B------:R-:W-:Y:S01]  /*4240*/  FFMA R4, R18, R5.reuse, R15 ;  /* 0x0000000512047223 */ /* 0x080fe2000000000f */
[C---:B------:R-:W-:Y:S02]  /*4250*/  FFMA R26, R19.reuse, R5, R12 ;  /* 0x00000005131a7223 */ /* 0x040fe4000000000c */
[----:B------:R-:W1:Y:S01]  /*4260*/  LDS.128 R12, [R2+0xc30] ;  /* 0x000c3000020c7984 */ /* 0x000e620000000c00 */
[C---:B------:R-:W-:Y:S01]  /*4270*/  FFMA R6, R19.reuse, R6, R4 ;  /* 0x0000000613067223 */ /* 0x040fe20000000004 */
[----:B------:R-:W-:Y:S01]  /*4280*/  FFMA R4, R19, R7, R32 ;  /* 0x0000000713047223 */ /* 0x000fe20000000020 */
[----:B------:R-:W-:-:S04]  /*4290*/  IMAD.WIDE.U32 R32, R33, 0x4, R16 ;  /* 0x0000000421207825 */ /* 0x000fc800078e0010 */
[----:B-1----:R-:W-:Y:S01]  /*42a0*/  FFMA R7, R20, R14, R23 ;  /* 0x0000000e14077223 */ /* 0x002fe20000000017 */
[----:B------:R-:W-:Y:S01]  /*42b0*/  IADD3 R23, PT, PT, R10, 0x1740, RZ ;  /* 0x000017400a177810 */ /* 0x000fe20007ffe0ff */
[C---:B------:R-:W-:Y:S01]  /*42c0*/  FFMA R25, R20.reuse, R12, R21 ;  /* 0x0000000c14197223 */ /* 0x040fe20000000015 */
[----:B------:R-:W-:Y:S01]  /*42d0*/  FFMA R27, R20, R13, R22 ;  /* 0x0000000d141b7223 */ /* 0x000fe20000000016 */
[----:B------:R-:W2:Y:S02]  /*42e0*/  LDG.E.CONSTANT R21, desc[UR6][R32.64] ;  /* 0x0000000620157981 */ /* 0x000ea4000c1e9900 */
[----:B------:R-:W-:-:S04]  /*42f0*/  IMAD.WIDE.U32 R22, R23, 0x4, R16 ;  /* 0x0000000417167825 */ /* 0x000fc800078e0010 */
[----:B------:R-:W-:Y:S02]  /*4300*/  FFMA R5, R20, R15, R24 ;  /* 0x0000000f14057223 */ /* 0x000fe40000000018 */
[----:B------:R1:W4:Y:S01]  /*4310*/  LDG.E.CONSTANT R20, desc[UR6][R22.64] ;  /* 0x0000000616147981 */ /* 0x000322000c1e9900 */
[----:B0-----:R-:W-:-:S05]  /*4320*/  IADD3 R31, PT, PT, R10, 0x17a0, RZ ;  /* 0x000017a00a1f7810 */ /* 0x001fca0007ffe0ff */
[----:B------:R-:W-:Y:S01]  /*4330*/  IMAD.WIDE.U32 R30, R31, 0x4, R16 ;  /* 0x000000041f1e7825 */ /* 0x000fe200078e0010 */
[----:B-1----:R-:W0:Y:S03]  /*4340*/  LDS.64 R22, [R2+0xc40] ;  /* 0x000c400002167984 */ /* 0x002e260000000a00 */
[CC--:B------:R-:W-:Y:S01]  /*4350*/  FFMA R24, R18.reuse, R13.reuse, R25 ;  /* 0x0000000d12187223 */ /* 0x0c0fe20000000019 */
[C---:B---3--:R-:W-:Y:S02]  /*4360*/  FFMA R28, R11.reuse, R12, R28 ;  /* 0x0000000c0b1c7223 */ /* 0x048fe4000000001c */
[----:B------:R1:W3:Y:S01]  /*4370*/  LDG.E.CONSTANT R12, desc[UR6][R30.64] ;  /* 0x000000061e0c7981 */ /* 0x0002e2000c1e9900 */
[C---:B------:R-:W-:Y:S01]  /*4380*/  FFMA R34, R11.reuse, R13, R26 ;  /* 0x0000000d0b227223 */ /* 0x040fe2000000001a */
[----:B------:R-:W-:Y:S01]  /*4390*/  FFMA R26, R18, R14, R27 ;  /* 0x0000000e121a7223 */ /* 0x000fe2000000001b */
[----:B------:R-:W-:-:S03]  /*43a0*/  FFMA R4, R11, R15, R4 ;  /* 0x0000000f0b047223 */ /* 0x000fc60000000004 */
[----:B------:R-:W-:Y:S01]  /*43b0*/  FFMA R26, R19, R15, R26 ;  /* 0x0000000f131a7223 */ /* 0x000fe2000000001a */
[C---:B------:R-:W-:Y:S02]  /*43c0*/  IADD3 R29, PT, PT, R10.reuse, 0x1800, RZ ;  /* 0x000018000a1d7810 */ /* 0x040fe40007ffe0ff */
[----:B------:R-:W-:Y:S01]  /*43d0*/  IADD3 R35, PT, PT, R10, 0x1860, RZ ;  /* 0x000018600a237810 */ /* 0x000fe20007ffe0ff */
[----:B--2---:R-:W-:Y:S01]  /*43e0*/  FFMA R25, R21, R13, R28 ;  /* 0x0000000d15197223 */ /* 0x004fe2000000001c */
[-C--:B------:R-:W-:Y:S01]  /*43f0*/  FFMA R28, R19, R14.reuse, R24 ;  /* 0x0000000e131c7223 */ /* 0x080fe20000000018 */
[-C--:B------:R-:W-:Y:S01]  /*4400*/  FFMA R24, R11, R14.reuse, R6 ;  /* 0x0000000e0b187223 */ /* 0x080fe20000000006 */
[CC--:B------:R-:W-:Y:S01]  /*4410*/  FFMA R13, R21.reuse, R14.reuse, R34 ;  /* 0x0000000e150d7223 */ /* 0x0c0fe20000000022 */
[-C--:B------:R-:W-:Y:S01]  /*4420*/  FFMA R6, R18, R15.reuse, R7 ;  /* 0x0000000f12067223 */ /* 0x080fe20000000007 */
[C---:B----4-:R-:W-:Y:S01]  /*4430*/  FFMA R27, R20.reuse, R14, R25 ;  /* 0x0000000e141b7223 */ /* 0x050fe20000000019 */
[-C--:B------:R-:W-:Y:S01]  /*4440*/  FFMA R25, R21, R15.reuse, R24 ;  /* 0x0000000f15197223 */ /* 0x080fe20000000018 */
[----:B------:R-:W-:-:S02]  /*4450*/  FFMA R24, R20, R15, R13 ;  /* 0x0000000f14187223 */ /* 0x000fc4000000000d */
[----:B------:R-:W2:Y:S01]  /*4460*/  LDS.64 R14, [R2+0xca8] ;  /* 0x000ca800020e7984 */ /* 0x000ea20000000a00 */
[-C--:B0-----:R-:W-:Y:S01]  /*4470*/  FFMA R18, R18, R22.reuse, R5 ;  /* 0x0000001612127223 */ /* 0x081fe20000000005 */
[-C--:B------:R-:W-:Y:S01]  /*4480*/  FFMA R4, R21, R22.reuse, R4 ;  /* 0x0000001615047223 */ /* 0x080fe20000000004 */
[C---:B------:R-:W-:Y:S02]  /*4490*/  FFMA R13, R19.reuse, R22, R6 ;  /* 0x00000016130d7223 */ /* 0x040fe40000000006 */
[-C--:B------:R-:W-:Y:S01]  /*44a0*/  FFMA R18, R19, R23.reuse, R18 ;  /* 0x0000001713127223 */ /* 0x080fe20000000012 */
[----:B------:R-:W-:Y:S02]  /*44b0*/  FFMA R23, R20, R23, R4 ;  /* 0x0000001714177223 */ /* 0x000fe40000000004 */
[----:B------:R-:W0:Y:S01]  /*44c0*/  LDS.128 R4, [R2+0xcb0] ;  /* 0x000cb00002047984 */ /* 0x000e220000000c00 */
[----:B------:R-:W-:-:S04]  /*44d0*/  IMAD.WIDE.U32 R34, R35, 0x4, R16 ;  /* 0x0000000423227825 */ /* 0x000fc800078e0010 */
[----:B------:R-:W-:Y:S01]  /*44e0*/  FFMA R25, R20, R22, R25 ;  /* 0x0000001614197223 */ /* 0x000fe20000000019 */
[----:B--2---:R-:W-:Y:S01]  /*44f0*/  FFMA R14, R11, R14, R28 ;  /* 0x0000000e0b0e7223 */ /* 0x004fe2000000001c */
[----:B------:R-:W-:-:S04]  /*4500*/  IMAD.WIDE.U32 R28, R29, 0x4, R16 ;  /* 0x000000041d1c7825 */ /* 0x000fc800078e0010 */
[----:B------:R-:W-:Y:S02]  /*4510*/  FFMA R19, R21, R15, R14 ;  /* 0x0000000f15137223 */ /* 0x000fe4000000000e */
[----:B------:R2:W4:Y:S01]  /*4520*/  LDG.E.CONSTANT R14, desc[UR6][R28.64] ;  /* 0x000000061c0e7981 */ /* 0x000522000c1e9900 */
[----:B0-----:R-:W-:-:S03]  /*4530*/  FFMA R22, R11, R4, R13 ;  /* 0x000000040b167223 */ /* 0x001fc6000000000d */
[----:B------:R3:W5:Y:S01]  /*4540*/  LDG.E.CONSTANT R13, desc[UR6][R34.64] ;  /* 0x00000006220d7981 */ /* 0x000762000c1e9900 */
[C---:B------:R-:W-:Y:S01]  /*4550*/  FFMA R26, R11.reuse, R15, R26 ;  /* 0x0000000f0b1a7223 */ /* 0x040fe2000000001a */
[----:B------:R-:W-:Y:S01]  /*4560*/  FFMA R11, R11, R5, R18 ;  /* 0x000000050b0b7223 */ /* 0x000fe20000000012 */
[----:B------:R-:W-:-:S03]  /*4570*/  IADD3 R33, PT, PT, R10, 0x18c0, RZ ;  /* 0x000018c00a217810 */ /* 0x000fc60007ffe0ff */
[----:B------:R-:W-:Y:S01]  /*4580*/  FFMA R18, R21, R6, R11 ;  /* 0x0000000615127223 */ /* 0x000fe2000000000b */
[----:B------:R-:W-:Y:S01]  /*4590*/  IADD3 R11, PT, PT, R10, 0x1920, RZ ;  /* 0x000019200a0b7810 */ /* 0x000fe20007ffe0ff */
[----:B------:R-:W-:-:S04]  /*45a0*/  IMAD.WIDE.U32 R32, R33, 0x4, R16 ;  /* 0x0000000421207825 */ /* 0x000fc800078e0010 */
[CC--:B-1----:R-:W-:Y:S01]  /*45b0*/  FFMA R31, R21.reuse, R4.reuse, R26 ;  /* 0x00000004151f7223 */ /* 0x0c2fe2000000001a */
[-C--:B------:R-:W-:Y:S01]  /*45c0*/  FFMA R15, R21, R5.reuse, R22 ;  /* 0x00000005150f7223 */ /* 0x080fe20000000016 */
[C---:B------:R-:W-:Y:S01]  /*45d0*/  FFMA R21, R20.reuse, R4, R19 ;  /* 0x0000000414157223 */ /* 0x040fe20000000013 */
[----:B--2---:R-:W-:Y:S01]  /*45e0*/  IMAD.WIDE.U32 R28, R11, 0x4, R16 ;  /* 0x000000040b1c7825 */ /* 0x004fe200078e0010 */
[----:B------:R0:W2:Y:S03]  /*45f0*/  LDG.E.CONSTANT R19, desc[UR6][R32.64] ;  /* 0x0000000620137981 */ /* 0x0000a6000c1e9900 */
[C---:B------:R-:W-:Y:S01]  /*4600*/  FFMA R22, R20.reuse, R5, R31 ;  /* 0x0000000514167223 */ /* 0x040fe2000000001f */
[----:B------:R5:W2:Y:S01]  /*4610*/  LDG.E.CONSTANT R11, desc[UR6][R28.64] ;  /* 0x000000061c0b7981 */ /* 0x000aa2000c1e9900 */
[C---:B------:R-:W-:Y:S01]  /*4620*/  FFMA R15, R20.reuse, R6, R15 ;  /* 0x00000006140f7223 */ /* 0x040fe2000000000f */
[----:B------:R-:W-:-:S02]  /*4630*/  FFMA R20, R20, R7, R18 ;  /* 0x0000000714147223 */ /* 0x000fc40000000012 */
[----:B------:R-:W3:Y:S01]  /*4640*/  LDS.128 R4, [R2+0xd20] ;  /* 0x000d200002047984 */ /* 0x000ee20000000c00 */
[----:B------:R-:W-:Y:S01]  /*4650*/  IADD3 R31, PT, PT, R10, 0x1980, RZ ;  /* 0x000019800a1f7810 */ /* 0x000fe20007ffe0ff */
[----:B---3--:R-:W-:-:S04]  /*4660*/  FFMA R35, R12, R4, R27 ;  /* 0x000000040c237223 */ /* 0x008fc8000000001b */
[----:B------:R-:W-:-:S05]  /*4670*/  IMAD.WIDE.U32 R26, R31, 0x4, R16 ;  /* 0x000000041f1a7825 */ /* 0x000fca00078e0010 */
[----:B------:R1:W3:Y:S01]  /*4680*/  LDG.E.CONSTANT R18, desc[UR6][R26.64] ;  /* 0x000000061a127981 */ /* 0x0002e2000c1e9900 */
[C---:B------:R-:W-:Y:S01]  /*4690*/  FFMA R31, R12.reuse, R5, R24 ;  /* 0x000000050c1f7223 */ /* 0x040fe20000000018 */
[C---:B------:R-:W-:Y:S01]  /*46a0*/  FFMA R25, R12.reuse, R6, R25 ;  /* 0x000000060c197223 */ /* 0x040fe20000000019 */
[----:B------:R-:W-:Y:S01]  /*46b0*/  FFMA R23, R12, R7, R23 ;  /* 0x000000070c177223 */ /* 0x000fe20000000017 */
[----:B0-----:R-:W-:-:S05]  /*46c0*/  IADD3 R33, PT, PT, R10, 0x1a40, RZ ;  /* 0x00001a400a217810 */ /* 0x001fca0007ffe0ff */
[----:B------:R-:W-:-:S04]  /*46d0*/  IMAD.WIDE.U32 R32, R33, 0x4, R16 ;  /* 0x0000000421207825 */ /* 0x000fc800078e0010 */
[C---:B----4-:R-:W-:Y:S01]  /*46e0*/  FFMA R4, R14.reuse, R5, R35 ;  /* 0x000000050e047223 */ /* 0x050fe20000000023 */
[----:B------:R-:W-:-:S03]  /*46f0*/  FFMA R30, R14, R6, R31 ;  /* 0x000000060e1e7223 */ /* 0x000fc6000000001f */
[C---:B-----5:R-:W-:Y:S02]  /*4700*/  FFMA R28, R13.reuse, R6, R4 ;  /* 0x000000060d1c7223 */ /* 0x060fe40000000004 */
[----:B------:R-:W0:Y:S01]  /*4710*/  LDS.64 R4, [R2+0xd30] ;  /* 0x000d300002047984 */ /* 0x000e220000000a00 */
[CC--:B------:R-:W-:Y:S01]  /*4720*/  FFMA R25, R14.reuse, R7.reuse, R25 ;  /* 0x000000070e197223 */ /* 0x0c0fe20000000019 */
[----:B------:R-:W-:Y:S02]  /*4730*/  FFMA R30, R13, R7, R30 ;  /* 0x000000070d1e7223 */ /* 0x000fe4000000001e */
[----:B------:R-:W4:Y:S01]  /*4740*/  LDS.64 R6, [R2+0xd98] ;  /* 0x000d980002067984 */ /* 0x000f220000000a00 */
[----:B0-----:R-:W-:-:S04]  /*4750*/  FFMA R24, R14, R4, R23 ;  /* 0x000000040e187223 */ /* 0x001fc80000000017 */
[----:B------:R-:W-:Y:S01]  /*4760*/  FFMA R24, R13, R5, R24 ;  /* 0x000000050d187223 */ /* 0x000fe20000000018 */
[CC--:B----4-:R-:W-:Y:S01]  /*4770*/  FFMA R5, R12.reuse, R6.reuse, R21 ;  /* 0x000000060c057223 */ /* 0x0d0fe20000000015 */
[----:B--2---:R-:W-:Y:S01]  /*4780*/  FFMA R6, R19, R6, R28 ;  /* 0x0000000613067223 */ /* 0x004fe2000000001c */
[-C--:B------:R-:W-:Y:S01]  /*4790*/  FFMA R21, R12, R7.reuse, R22 ;  /* 0x000000070c157223 */ /* 0x080fe20000000016 */
[----:B-1----:R-:W-:Y:S01]  /*47a0*/  FFMA R26, R13, R4, R25 ;  /* 0x000000040d1a7223 */ /* 0x002fe20000000019 */
[-C--:B------:R-:W-:Y:S01]  /*47b0*/  FFMA R28, R14, R7.reuse, R5 ;  /* 0x000000070e1c7223 */ /* 0x080fe20000000005 */
[-C--:B------:R-:W-:Y:S01]  /*47c0*/  FFMA R22, R19, R7.reuse, R30 ;  /* 0x0000000713167223 */ /* 0x080fe2000000001e */
[----:B------:R-:W-:Y:S02]  /*47d0*/  FFMA R27, R11, R7, R6 ;  /* 0x000000070b1b7223 */ /* 0x000fe40000000006 */
[----:B------:R-:W0:Y:S01]  /*47e0*/  LDS.128 R4, [R2+0xda0] ;  /* 0x000da00002047984 */ /* 0x000e220000000c00 */
[----:B------:R-:W-:-:S05]  /*47f0*/  IADD3 R35, PT, PT, R10, 0x19e0, RZ ;  /* 0x000019e00a237810 */ /* 0x000fca0007ffe0ff */
[----:B------:R-:W-:-:S04]  /*4800*/  IMAD.WIDE.U32 R34, R35, 0x4, R16 ;  /* 0x0000000423227825 */ /* 0x000fc800078e0010 */
[-C--:B0-----:R-:W-:Y:S01]  /*4810*/  FFMA R26, R19, R4.reuse, R26 ;  /* 0x00000004131a7223 */ /* 0x081fe2000000001a */
[CC--:B------:R-:W-:Y:S01]  /*4820*/  FFMA R15, R12.reuse, R4.reuse, R15 ;  /* 0x000000040c0f7223 */ /* 0x0c0fe2000000000f */
[-C--:B------:R-:W-:Y:S01]  /*4830*/  FFMA R23, R12, R5.reuse, R20 ;  /* 0x000000050c177223 */ /* 0x080fe20000000014 */
[-C--:B------:R-:W-:Y:S01]  /*4840*/  FFMA R12, R14, R4.reuse, R21 ;  /* 0x000000040e0c7223 */ /* 0x080fe20000000015 */
[C---:B------:R-:W-:Y:S01]  /*4850*/  FFMA R21, R11.reuse, R4, R22 ;  /* 0x000000040b157223 */ /* 0x040fe20000000016 */
[-C--:B------:R-:W-:Y:S02]  /*4860*/  FFMA R31, R11, R5.reuse, R26 ;  /* 0x000000050b1f7223 */ /* 0x080fe4000000001a */
[----:B------:R0:W2:Y:S01]  /*4870*/  LDG.E.CONSTANT R26, desc[UR6][R34.64] ;  /* 0x00000006221a7981 */ /* 0x0000a2000c1e9900 */
[----:B---3--:R-:W-:-:S03]  /*4880*/  FFMA R22, R18, R5, R21 ;  /* 0x0000000512167223 */ /* 0x008fc60000000015 */
[----:B------:R-:W3:Y:S01]  /*4890*/  LDG.E.CONSTANT R21, desc[UR6][R32.64] ;  /* 0x0000000620157981 */ /* 0x000ee2000c1e9900 */
[CC--:B------:R-:W-:Y:S01]  /*48a0*/  FFMA R15, R14.reuse, R5.reuse, R15 ;  /* 0x000000050e0f7223 */ /* 0x0c0fe2000000000f */
[----:B------:R-:W-:Y:S01]  /*48b0*/  FFMA R20, R14, R6, R23 ;  /* 0x000000060e147223 */ /* 0x000fe20000000017 */
[C---:B------:R-:W-:Y:S01]  /*48c0*/  FFMA R29, R13.reuse, R4, R28 ;  /* 0x000000040d1d7223 */ /* 0x040fe2000000001c */
[C---:B------:R-:W-:Y:S01]  /*48d0*/  FFMA R28, R13.reuse, R5, R12 ;  /* 0x000000050d1c7223 */ /* 0x040fe2000000000c */
[C---:B------:R-:W-:Y:S01]  /*48e0*/  FFMA R25, R13.reuse, R6, R15 ;  /* 0x000000060d197223 */ /* 0x040fe2000000000f */
[----:B------:R-:W-:Y:S02]  /*48f0*/  FFMA R20, R13, R7, R20 ;  /* 0x000000070d147223 */ /* 0x000fe40000000014 */
[----:B------:R-:W1:Y:S01]  /*4900*/  LDS.128 R12, [R2+0xe10] ;  /* 0x000e1000020c7984 */ /* 0x000e620000000c00 */
[----:B------:R-:W-:Y:S01]  /*4910*/  FFMA R23, R19, R5, R24 ;  /* 0x0000000513177223 */ /* 0x000fe20000000018 */
[----:B------:R-:W-:-:S03]  /*4920*/  FFMA R27, R18, R4, R27 ;  /* 0x00000004121b7223 */ /* 0x000fc6000000001b */
[-C--:B------:R-:W-:Y:S01]  /*4930*/  FFMA R4, R11, R6.reuse, R23 ;  /* 0x000000060b047223 */ /* 0x080fe20000000017 */
[----:B------:R-:W-:Y:S01]  /*4940*/  FFMA R23, R18, R6, R31 ;  /* 0x0000000612177223 */ /* 0x000fe2000000001f */
[----:B------:R-:W-:Y:S02]  /*4950*/  IADD3 R31, PT, PT, R10, 0x1aa0, RZ ;  /* 0x00001aa00a1f7810 */ /* 0x000fe40007ffe0ff */
[----:B------:R-:W-:-:S03]  /*4960*/  FFMA R5, R18, R7, R4 ;  /* 0x0000000712057223 */ /* 0x000fc60000000004 */
[----:B------:R-:W-:-:S04]  /*4970*/  IMAD.WIDE.U32 R30, R31, 0x4, R16 ;  /* 0x000000041f1e7825 */ /* 0x000fc800078e0010 */
[C---:B-1----:R-:W-:Y:S01]  /*4980*/  FFMA R4, R19.reuse, R14, R25 ;  /* 0x0000000e13047223 */ /* 0x042fe20000000019 */
[C---:B------:R-:W-:Y:S02]  /*4990*/  FFMA R25, R19.reuse, R15, R20 ;  /* 0x0000000f13197223 */ /* 0x040fe40000000014 */
[----:B------:R-:W4:Y:S01]  /*49a0*/  LDG.E.CONSTANT R20, desc[UR6][R30.64] ;  /* 0x000000061e147981 */ /* 0x000f22000c1e9900 */
[C---:B------:R-:W-:Y:S01]  /*49b0*/  FFMA R24, R19.reuse, R12, R29 ;  /* 0x0000000c13187223 */ /* 0x040fe2000000001d */
[----:B------:R-:W-:Y:S01]  /*49c0*/  IADD3 R29, PT, PT, R10, 0x1b00, RZ ;  /* 0x00001b000a1d7810 */ /* 0x000fe20007ffe0ff */
[----:B------:R-:W-:-:S04]  /*49d0*/  FFMA R6, R19, R13, R28 ;  /* 0x0000000d13067223 */ /* 0x000fc8000000001c */
[----:B------:R-:W-:-:S04]  /*49e0*/  IMAD.WIDE.U32 R28, R29, 0x4, R16 ;  /* 0x000000041d1c7825 */ /* 0x000fc800078e0010 */
[C---:B------:R-:W-:Y:S01]  /*49f0*/  FFMA R7, R11.reuse, R13, R24 ;  /* 0x0000000d0b077223 */ /* 0x040fe20000000018 */
[----:B------:R-:W-:-:S03]  /*4a00*/  FFMA R6, R11, R14, R6 ;  /* 0x0000000e0b067223 */ /* 0x000fc60000000006 */
[C---:B------:R-:W-:Y:S01]  /*4a10*/  FFMA R7, R18.reuse, R14, R7 ;  /* 0x0000000e12077223 */ /* 0x040fe20000000007 */
[----:B------:R-:W-:Y:S01]  /*4a20*/  FFMA R6, R18, R15, R6 ;  /* 0x0000000f12067223 */ /* 0x000fe20000000006 */
[----:B0-----:R-:W-:-:S05]  /*4a30*/  IADD3 R35, PT, PT, R10, 0x1bc0, RZ ;  /* 0x00001bc00a237810 */ /* 0x001fca0007ffe0ff */
[----:B------:R-:W-:-:S04]  /*4a40*/  IMAD.WIDE.U32 R34, R35, 0x4, R16 ;  /* 0x0000000423227825 */ /* 0x000fc800078e0010 */
[----:B--2---:R-:W-:-:S04]  /*4a50*/  FFMA R12, R26, R12, R27 ;  /* 0x0000000c1a0c7223 */ /* 0x004fc8000000001b */
[-C--:B---3--:R-:W-:Y:S02]  /*4a60*/  FFMA R19, R21, R13.reuse, R12 ;  /* 0x0000000d15137223 */ /* 0x088fe4000000000c */
[----:B------:R-:W2:Y:S01]  /*4a70*/  LDG.E.CONSTANT R12, desc[UR6][R28.64] ;  /* 0x000000061c0c7981 */ /* 0x000ea2000c1e9900 */
[C---:B------:R-:W-:Y:S01]  /*4a80*/  FFMA R22, R26.reuse, R13, R22 ;  /* 0x0000000d1a167223 */ /* 0x040fe20000000016 */
[----:B------:R-:W-:-:S03]  /*4a90*/  FFMA R24, R26, R14, R23 ;  /* 0x0000000e1a187223 */ /* 0x000fc60000000017 */
[----:B------:R-:W-:Y:S02]  /*4aa0*/  FFMA R13, R21, R14, R22 ;  /* 0x0000000e150d7223 */ /* 0x000fe40000000016 */
[----:B------:R-:W0:Y:S01]  /*4ab0*/  LDS.64 R22, [R2+0xe20] ;  /* 0x000e200002167984 */ /* 0x000e220000000a00 */
[C---:B------:R-:W-:Y:S01]  /*4ac0*/  FFMA R27, R11.reuse, R15, R4 ;  /* 0x0000000f0b1b7223 */ /* 0x040fe20000000004 */
[----:B0-----:R-:W-:-:S03]  /*4ad0*/  FFMA R4, R11, R22, R25 ;  /* 0x000000160b047223 */ /* 0x001fc60000000019 */
[----:B------:R-:W-:Y:S01]  /*4ae0*/  FFMA R11, R18, R22, R27 ;  /* 0x00000016120b7223 */ /* 0x000fe2000000001b */
[----:B----4-:R-:W-:Y:S01]  /*4af0*/  FFMA R19, R20, R14, R19 ;  /* 0x0000000e14137223 */ /* 0x010fe20000000013 */
[----:B------:R-:W-:Y:S01]  /*4b00*/  FFMA R14, R26, R15, R5 ;  /* 0x0000000f1a0e7223 */ /* 0x000fe20000000005 */
[----:B------:R-:W-:Y:S02]  /*4b10*/  FFMA R18, R18, R23, R4 ;  /* 0x0000001712127223 */ /* 0x000fe40000000004 */
[----:B------:R-:W0:Y:S01]  /*4b20*/  LDS.64 R4, [R2+0xe88] ;  /* 0x000e880002047984 */ /* 0x000e220000000a00 */
[----:B------:R-:W-:-:S04]  /*4b30*/  FFMA R14, R21, R22, R14 ;  /* 0x00000016150e7223 */ /* 0x000fc8000000000e */
[C---:B------:R-:W-:Y:S02]  /*4b40*/  FFMA R23, R20.reuse, R23, R14 ;  /* 0x0000001714177223 */ /* 0x040fe4000000000e */
[----:B------:R1:W3:Y:S01]  /*4b50*/  LDG.E.CONSTANT R14, desc[UR6][R28.64+0x180] ;  /* 0x000180061c0e7981 */ /* 0x0002e2000c1e9900 */
[-C--:B------:R-:W-:Y:S01]  /*4b60*/  FFMA R25, R21, R15.reuse, R24 ;  /* 0x0000000f15197223 */ /* 0x080fe20000000018 */
[C---:B------:R-:W-:Y:S02]  /*4b70*/  FFMA R24, R20.reuse, R15, R13 ;  /* 0x0000000f14187223 */ /* 0x040fe4000000000d */
[----:B------:R-:W4:Y:S01]  /*4b80*/  LDG.E.CONSTANT R13, desc[UR6][R34.64] ;  /* 0x00000006220d7981 */ /* 0x000f22000c1e9900 */
[----:B------:R-:W-:Y:S01]  /*4b90*/  FFMA R25, R20, R22, R25 ;  /* 0x0000001614197223 */ /* 0x000fe20000000019 */
[C---:B0-----:R-:W-:Y:S01]  /*4ba0*/  FFMA R4, R26.reuse, R4, R7 ;  /* 0x000000041a047223 */ /* 0x041fe20000000007 */
[----:B------:R-:W-:-:S03]  /*4bb0*/  FFMA R22, R26, R5, R6 ;  /* 0x000000051a167223 */ /* 0x000fc60000000006 */
[----:B------:R-:W-:Y:S02]  /*4bc0*/  FFMA R15, R21, R5, R4 ;  /* 0x00000005150f7223 */ /* 0x000fe40000000004 */
[----:B------:R-:W0:Y:S01]  /*4bd0*/  LDS.128 R4, [R2+0xe90] ;  /* 0x000e900002047984 */ /* 0x000e220000000c00 */
[C---:B------:R-:W-:Y:S02]  /*4be0*/  IADD3 R33, PT, PT, R10.reuse, 0x1c20, RZ ;  /* 0x00001c200a217810 */ /* 0x040fe40007ffe0ff */
[----:B-1----:R-:W-:-:S03]  /*4bf0*/  IADD3 R29, PT, PT, R10, 0x1c80, RZ ;  /* 0x00001c800a1d7810 */ /* 0x002fc60007ffe0ff */
[----:B------:R-:W-:-:S04]  /*4c00*/  IMAD.WIDE.U32 R32, R33, 0x4, R16 ;  /* 0x0000000421207825 */ /* 0x000fc800078e0010 */
[----:B------:R-:W-:-:S04]  /*4c10*/  IMAD.WIDE.U32 R28, R29, 0x4, R16 ;  /* 0x000000041d1c7825 */ /* 0x000fc800078e0010 */
[C---:B0-----:R-:W-:Y:S01]  /*4c20*/  FFMA R30, R26.reuse, R4, R11 ;  /* 0x000000041a1e7223 */ /* 0x041fe2000000000b */
[-C--:B------:R-:W-:Y:S02]  /*4c30*/  FFMA R11, R26, R5.reuse, R18 ;  /* 0x000000051a0b7223 */ /* 0x080fe40000000012 */
[----:B------:R0:W5:Y:S02]  /*4c40*/  LDG.E.CONSTANT R18, desc[UR6][R32.64] ;  /* 0x0000000620127981 */ /* 0x000164000c1e9900 */
[C---:B------:R-:W-:Y:S02]  /*4c50*/  FFMA R26, R21.reuse, R6, R11 ;  /* 0x00000006151a7223 */ /* 0x040fe4000000000b */
[----:B------:R1:W5:Y:S01]  /*4c60*/  LDG.E.CONSTANT R11, desc[UR6][R28.64] ;  /* 0x000000061c0b7981 */ /* 0x000362000c1e9900 */
[CC--:B------:R-:W-:Y:S01]  /*4c70*/  FFMA R31, R21.reuse, R4.reuse, R22 ;  /* 0x00000004151f7223 */ /* 0x0c0fe20000000016 */
[----:B------:R-:W-:Y:S01]  /*4c80*/  FFMA R27, R21, R5, R30 ;  /* 0x00000005151b7223 */ /* 0x000fe2000000001e */
[----:B------:R-:W-:-:S02]  /*4c90*/  FFMA R21, R20, R4, R15 ;  /* 0x0000000414157223 */ /* 0x000fc4000000000f */
[C---:B------:R-:W-:Y:S01]  /*4ca0*/  FFMA R22, R20.reuse, R5, R31 ;  /* 0x0000000514167223 */ /* 0x040fe2000000001f */
[C---:B------:R-:W-:Y:S01]  /*4cb0*/  FFMA R15, R20.reuse, R6, R27 ;  /* 0x00000006140f7223 */ /* 0x040fe2000000001b */
[----:B------:R-:W-:Y:S02]  /*4cc0*/  FFMA R20, R20, R7, R26 ;  /* 0x0000000714147223 */ /* 0x000fe4000000001a */
[----:B------:R-:W2:Y:S01]  /*4cd0*/  LDS.128 R4, [R2+0xf00] ;  /* 0x000f000002047984 */ /* 0x000ea20000000c00 */
[----:B------:R-:W-:-:S05]  /*4ce0*/  IADD3 R27, PT, PT, R10, 0x1ce0, RZ ;  /* 0x00001ce00a1b7810 */ /* 0x000fca0007ffe0ff */
[----:B------:R-:W-:-:S04]  /*4cf0*/  IMAD.WIDE.U32 R26, R27, 0x4, R16 ;  /* 0x000000041b1a7825 */ /* 0x000fc800078e0010 */
[C---:B--2---:R-:W-:Y:S02]  /*4d00*/  FFMA R31, R12.reuse, R4, R19 ;  /* 0x000000040c1f7223 */ /* 0x044fe40000000013 */
[----:B------:R5:W2:Y:S01]  /*4d10*/  LDG.E.CONSTANT R19, desc[UR6][R26.64] ;  /* 0x000000061a137981 */ /* 0x000aa2000c1e9900 */
[C---:B0-----:R-:W-:Y:S01]  /*4d20*/  FFMA R33, R12.reuse, R5, R24 ;  /* 0x000000050c217223 */ /* 0x041fe20000000018 */
[CC--:B-1----:R-:W-:Y:S01]  /*4d30*/  FFMA R29, R12.reuse, R6.reuse, R25 ;  /* 0x000000060c1d7223 */ /* 0x0c2fe20000000019 */
[----:B------:R-:W-:Y:S01]  /*4d40*/  FFMA R23, R12, R7, R23 ;  /* 0x000000070c177223 */ /* 0x000fe20000000017 */
[C---:B---3--:R-:W-:Y:S01]  /*4d50*/  FFMA R4, R14.reuse, R5, R31 ;  /* 0x000000050e047223 */ /* 0x048fe2000000001f */
[----:B------:R-:W-:-:S03]  /*4d60*/  FFMA R28, R14, R6, R33 ;  /* 0x000000060e1c7223 */ /* 0x000fc60000000021 */
[C---:B----4-:R-:W-:Y:S02]  /*4d70*/  FFMA R25, R13.reuse, R6, R4 ;  /* 0x000000060d197223 */ /* 0x050fe40000000004 */
[----:B------:R-:W0:Y:S01]  /*4d80*/  LDS.64 R4, [R2+0xf10] ;  /* 0x000f100002047984 */ /* 0x000e220000000a00 */
[CC--:B------:R-:W-:Y:S01]  /*4d90*/  FFMA R24, R14.reuse, R7.reuse, R29 ;  /* 0x000000070e187223 */ /* 0x0c0fe2000000001d */
[----:B------:R-:W-:Y:S02]  /*4da0*/  FFMA R28, R13, R7, R28 ;  /* 0x000000070d1c7223 */ /* 0x000fe4000000001c */
[----:B------:R-:W1:Y:S01]  /*4db0*/  LDS.64 R6, [R2+0xf78] ;  /* 0x000f780002067984 */ /* 0x000e620000000a00 */
[----:B0-----:R-:W-:-:S04]  /*4dc0*/  FFMA R30, R14, R4, R23 ;  /* 0x000000040e1e7223 */ /* 0x001fc80000000017 */
[C---:B------:R-:W-:Y:S01]  /*4dd0*/  FFMA R23, R13.reuse, R5, R30 ;  /* 0x000000050d177223 */ /* 0x040fe2000000001e */
[C---:B-1----:R-:W-:Y:S01]  /*4de0*/  FFMA R5, R12.reuse, R6, R21 ;  /* 0x000000060c057223 */ /* 0x042fe20000000015 */
[-C--:B------:R-:W-:Y:S01]  /*4df0*/  FFMA R21, R12, R7.reuse, R22 ;  /* 0x000000070c157223 */ /* 0x080fe20000000016 */
[----:B------:R-:W-:Y:S02]  /*4e00*/  FFMA R24, R13, R4, R24 ;  /* 0x000000040d187223 */ /* 0x000fe40000000018 */
[-C--:B------:R-:W-:Y:S01]  /*4e10*/  FFMA R30, R14, R7.reuse, R5 ;  /* 0x000000070e1e7223 */ /* 0x080fe20000000005 */
[C---:B-----5:R-:W-:Y:S01]  /*4e20*/  FFMA R26, R18.reuse, R6, R25 ;  /* 0x00000006121a7223 */ /* 0x060fe20000000019 */
[----:B------:R-:W-:-:S03]  /*4e30*/  FFMA R22, R18, R7, R28 ;  /* 0x0000000712167223 */ /* 0x000fc6000000001c */
[----:B------:R-:W-:Y:S02]  /*4e40*/  FFMA R26, R11, R7, R26 ;  /* 0x000000070b1a7223 */ /* 0x000fe4000000001a */
[----:B------:R-:W0:Y:S01]  /*4e50*/  LDS.128 R4, [R2+0xf80] ;  /* 0x000f800002047984 */ /* 0x000e220000000c00 */
[----:B------:R-:W-:-:S05]  /*4e60*/  IADD3 R35, PT, PT, R10, 0x1d40, RZ ;  /* 0x00001d400a237810 */ /* 0x000fca0007ffe0ff */
[----:B------:R-:W-:Y:S01]  /*4e70*/  IMAD.WIDE.U32 R34, R35, 0x4, R16 ;  /* 0x0000000423227825 */ /* 0x000fe200078e0010 */
[----:B------:R-:W-:-:S03]  /*4e80*/  IADD3 R33, PT, PT, R10, 0x1da0, RZ ;  /* 0x00001da00a217810 */ /* 0x000fc60007ffe0ff */
[CC--:B0-----:R-:W-:Y:S01]  /*4e90*/  FFMA R15, R12.reuse, R4.reuse, R15 ;  /* 0x000000040c0f7223 */ /* 0x0c1fe2000000000f */
[-C--:B------:R-:W-:Y:S01]  /*4ea0*/  FFMA R25, R12, R5.reuse, R20 ;  /* 0x000000050c197223 */ /* 0x080fe20000000014 */
[-C--:B------:R-:W-:Y:S02]  /*4eb0*/  FFMA R12, R14, R4.reuse, R21 ;  /* 0x000000040e0c7223 */ /* 0x080fe40000000015 */
[----:B------:R-:W3:Y:S01]  /*4ec0*/  LDG.E.CONSTANT R21, desc[UR6][R34.64] ;  /* 0x0000000622157981 */ /* 0x000ee2000c1e9900 */
[C---:B------:R-:W-:Y:S01]  /*4ed0*/  FFMA R24, R18.reuse, R4, R24 ;  /* 0x0000000412187223 */ /* 0x040fe20000000018 */
[-C--:B------:R-:W-:Y:S01]  /*4ee0*/  FFMA R23, R18, R5.reuse, R23 ;  /* 0x0000000512177223 */ /* 0x080fe20000000017 */
[C---:B------:R-:W-:Y:S01]  /*4ef0*/  FFMA R15, R14.reuse, R5, R15 ;  /* 0x000000050e0f7223 */ /* 0x040fe2000000000f */
[----:B------:R-:W-:Y:S01]  /*4f00*/  FFMA R28, R14, R6, R25 ;  /* 0x000000060e1c7223 */ /* 0x000fe20000000019 */
[-C--:B------:R-:W-:Y:S01]  /*4f10*/  FFMA R29, R13, R4.reuse, R30 ;  /* 0x000000040d1d7223 */ /* 0x080fe2000000001e */
[C---:B------:R-:W-:Y:S01]  /*4f20*/  FFMA R22, R11.reuse, R4, R22 ;  /* 0x000000040b167223 */ /* 0x040fe20000000016 */
[----:B------:R-:W-:Y:S01]  /*4f30*/  FFMA R20, R11, R6, R23 ;  /* 0x000000060b147223 */ /* 0x000fe20000000017 */
[----:B------:R-:W-:-:S04]  /*4f40*/  IMAD.WIDE.U32 R32, R33, 0x4, R16 ;  /* 0x0000000421207825 */ /* 0x000fc800078e0010 */
[C---:B------:R-:W-:Y:S01]  /*4f50*/  FFMA R27, R13.reuse, R5, R12 ;  /* 0x000000050d1b7223 */ /* 0x040fe2000000000c */
[C---:B------:R-:W-:Y:S01]  /*4f60*/  FFMA R25, R13.reuse, R6, R15 ;  /* 0x000000060d197223 */ /* 0x040fe2000000000f */
[----:B------:R-:W-:Y:S02]  /*4f70*/  FFMA R28, R13, R7, R28 ;  /* 0x000000070d1c7223 */ /* 0x000fe4000000001c */
[----:B------:R-:W0:Y:S01]  /*4f80*/  LDS.128 R12, [R2+0xff0] ;  /* 0x000ff000020c7984 */ /* 0x000e220000000c00 */
[----:B------:R-:W-:-:S05]  /*4f90*/  IADD3 R31, PT, PT, R10, 0x1e00, RZ ;  /* 0x00001e000a1f7810 */ /* 0x000fca0007ffe0ff */
[----:B------:R-:W-:-:S04]  /*4fa0*/  IMAD.WIDE.U32 R30, R31, 0x4, R16 ;  /* 0x000000041f1e7825 */ /* 0x000fc800078e0010 */
[----:B0-----:R-:W-:Y:S01]  /*4fb0*/  FFMA R23, R18, R12, R29 ;  /* 0x0000000c12177223 */ /* 0x001fe2000000001d */
[----:B--2---:R-:W-:Y:S01]  /*4fc0*/  FFMA R26, R19, R4, R26 ;  /* 0x00000004131a7223 */ /* 0x004fe2000000001a */
[-C--:B------:R-:W-:Y:S01]  /*4fd0*/  FFMA R4, R11, R5.reuse, R24 ;  /* 0x000000050b047223 */ /* 0x080fe20000000018 */
[----:B------:R-:W-:-:S03]  /*4fe0*/  FFMA R24, R19, R5, R22 ;  /* 0x0000000513187223 */ /* 0x000fc60000000016 */
[C---:B------:R-:W-:Y:S01]  /*4ff0*/  FFMA R22, R19.reuse, R6, R4 ;  /* 0x0000000613167223 */ /* 0x040fe20000000004 */
[----:B------:R-:W-:Y:S02]  /*5000*/  FFMA R4, R19, R7, R20 ;  /* 0x0000000713047223 */ /* 0x000fe40000000014 */
[----:B------:R-:W2:Y:S01]  /*5010*/  LDG.E.CONSTANT R20, desc[UR6][R32.64] ;  /* 0x0000000620147981 */ /* 0x000ea2000c1e9900 */
[C---:B------:R-:W-:Y:S01]  /*5020*/  FFMA R5, R18.reuse, R13, R27 ;  /* 0x0000000d12057223 */ /* 0x040fe2000000001b */
[C---:B------:R-:W-:Y:S01]  /*5030*/  FFMA R6, R18.reuse, R14, R25 ;  /* 0x0000000e12067223 */ /* 0x040fe20000000019 */
[----:B------:R-:W-:Y:S02]  /*5040*/  FFMA R7, R18, R15, R28 ;  /* 0x0000000f12077223 */ /* 0x000fe4000000001c */
[----:B------:R-:W4:Y:S01]  /*5050*/  LDG.E.CONSTANT R18, desc[UR6][R30.64] ;  /* 0x000000061e127981 */ /* 0x000f22000c1e9900 */
[----:B------:R-:W-:-:S05]  /*5060*/  IADD3 R29, PT, PT, R10, 0x1e60, RZ ;  /* 0x00001e600a1d7810 */ /* 0x000fca0007ffe0ff */
[----:B------:R-:W-:-:S04]  /*5070*/  IMAD.WIDE.U32 R28, R29, 0x4, R16 ;  /* 0x000000041d1c7825 */ /* 0x000fc800078e0010 */
[----:B---3--:R-:W-:Y:S02]  /*5080*/  FFMA R27, R21, R12, R26 ;  /* 0x0000000c151b7223 */ /* 0x008fe4000000001a */
[----:B------:R-:W3:Y:S01]  /*5090*/  LDG.E.CONSTANT R12, desc[UR6][R28.64] ;  /* 0x000000061c0c7981 */ /* 0x000ee2000c1e9900 */
[-C--:B------:R-:W-:Y:S01]  /*50a0*/  FFMA R26, R11, R13.reuse, R23 ;  /* 0x0000000d0b1a7223 */ /* 0x080fe20000000017 */
[-C--:B------:R-:W-:Y:S01]  /*50b0*/  FFMA R23, R21, R13.reuse, R24 ;  /* 0x0000000d15177223 */ /* 0x080fe20000000018 */
[-C--:B------:R-:W-:Y:S01]  /*50c0*/  FFMA R24, R11, R14.reuse, R5 ;  /* 0x0000000e0b187223 */ /* 0x080fe20000000005 */
[-C--:B------:R-:W-:Y:S01]  /*50d0*/  FFMA R25, R21, R14.reuse, R22 ;  /* 0x0000000e15197223 */ /* 0x080fe20000000016 */
[-C--:B------:R-:W-:Y:S01]  /*50e0*/  FFMA R26, R19, R14.reuse, R26 ;  /* 0x0000000e131a7223 */ /* 0x080fe2000000001a */
[C---:B--2---:R-:W-:Y:S02]  /*50f0*/  FFMA R5, R20.reuse, R14, R23 ;  /* 0x0000000e14057223 */ /* 0x044fe40000000017 */
[----:B------:R-:W0:Y:S01]  /*5100*/  LDS.64 R22, [R2+0x1000] ;  /* 0x0010000002167984 */ /* 0x000e220000000a00 */
[----:B------:R-:W-:-:S04]  /*5110*/  FFMA R27, R20, R13, R27 ;  /* 0x0000000d141b7223 */ /* 0x000fc8000000001b */
[C---:B----4-:R-:W-:Y:S01]  /*5120*/  FFMA R27, R18.reuse, R14, R27 ;  /* 0x0000000e121b7223 */ /* 0x050fe2000000001b */
[-C--:B------:R-:W-:Y:S01]  /*5130*/  FFMA R14, R11, R15.reuse, R6 ;  /* 0x0000000f0b0e7223 */ /* 0x080fe20000000006 */
[-C--:B------:R-:W-:Y:S01]  /*5140*/  FFMA R6, R19, R15.reuse, R24 ;  /* 0x0000000f13067223 */ /* 0x080fe20000000018 */
[-C--:B------:R-:W-:Y:S01]  /*5150*/  FFMA R24, R18, R15.reuse, R5 ;  /* 0x0000000f12187223 */ /* 0x080fe20000000005 */
[-C--:B0-----:R-:W-:Y:S01]  /*5160*/  FFMA R13, R11, R22.reuse, R7 ;  /* 0x000000160b0d7223 */ /* 0x081fe20000000007 */
[CC--:B------:R-:W-:Y:S02]  /*5170*/  FFMA R7, R21.reuse, R15.reuse, R4 ;  /* 0x0000000f15077223 */ /* 0x0c0fe40000000004 */
[----:B------:R-:W0:Y:S01]  /*5180*/  LDS.64 R4, [R2+0x1068] ;  /* 0x0010680002047984 */ /* 0x000e220000000a00 */
[C---:B------:R-:W-:Y:S01]  /*5190*/  FFMA R25, R20.reuse, R15, R25 ;  /* 0x0000000f14197223 */ /* 0x040fe20000000019 */
[----:B------:R-:W-:Y:S01]  /*51a0*/  FFMA R30, R20, R22, R7 ;  /* 0x00000016141e7223 */ /* 0x000fe20000000007 */
[C---:B0-----:R-:W-:Y:S01]  /*51b0*/  FFMA R15, R21.reuse, R4, R26 ;  /* 0x00000004150f7223 */ /* 0x041fe2000000001a */
[----:B------:R-:W-:-:S03]  /*51c0*/  FFMA R33, R21, R5, R6 ;  /* 0x0000000515217223 */ /* 0x000fc60000000006 */
[----:B------:R-:W-:Y:S02]  /*51d0*/  FFMA R15, R20, R5, R15 ;  /* 0x00000005140f7223 */ /* 0x000fe4000000000f */
[----:B------:R-:W0:Y:S01]  /*51e0*/  LDS.128 R4, [R2+0x1070] ;  /* 0x0010700002047984 */ /* 0x000e220000000c00 */
[CC--:B------:R-:W-:Y:S01]  /*51f0*/  FFMA R11, R19.reuse, R22.reuse, R14 ;  /* 0x00000016130b7223 */ /* 0x0c0fe2000000000e */
[----:B------:R-:W-:Y:S01]  /*5200*/  FFMA R14, R19, R23, R13 ;  /* 0x00000017130e7223 */ /* 0x000fe2000000000d */
[----:B------:R-:W-:Y:S01]  /*5210*/  FFMA R25, R18, R22, R25 ;  /* 0x0000001612197223 */ /* 0x000fe20000000019 */
[----:B------:R-:W2:Y:S01]  /*5220*/  LDG.E.CONSTANT R13, desc[UR6][R28.64+0x300] ;  /* 0x000300061c0d7981 */ /* 0x000ea2000c1e9900 */
[C---:B0-----:R-:W-:Y:S01]  /*5230*/  FFMA R22, R21.reuse, R4, R11 ;  /* 0x0000000415167223 */ /* 0x041fe2000000000b */
[----:B------:R-:W-:Y:S02]  /*5240*/  FFMA R21, R21, R5, R14 ;  /* 0x0000000515157223 */ /* 0x000fe4000000000e */
[----:B------:R0:W4:Y:S01]  /*5250*/  LDG.E.CONSTANT R14, desc[UR6][R28.64+0x180] ;  /* 0x000180061c0e7981 */ /* 0x000122000c1e9900 */
[----:B------:R-:W-:-:S02]  /*5260*/  IADD3 R37, PT, PT, R10, 0x1f80, RZ ;  /* 0x00001f800a257810 */ /* 0x000fc40007ffe0ff */
[----:B------:R-:W-:-:S03]  /*5270*/  IADD3 R35, PT, PT, R10, 0x1fe0, RZ ;  /* 0x00001fe00a237810 */ /* 0x000fc60007ffe0ff */
[----:B------:R-:W-:-:S04]  /*5280*/  IMAD.WIDE.U32 R36, R37, 0x4, R16 ;  /* 0x0000000425247825 */ /* 0x000fc800078e0010 */
[----:B------:R-:W-:Y:S01]  /*5290*/  IMAD.WIDE.U32 R34, R35, 0x4, R16 ;  /* 0x0000000423227825 */ /* 0x000fe200078e0010 */
[----:B------:R-:W5:Y:S04]  /*52a0*/  LDG.E.CONSTANT R11, desc[UR6][R36.64] ;  /* 0x00000006240b7981 */ /* 0x000f68000c1e9900 */
[----:B------:R1:W5:Y:S01]  /*52b0*/  LDG.E.CONSTANT R19, desc[UR6][R34.64] ;  /* 0x0000000622137981 */ /* 0x000362000c1e9900 */
[C---:B------:R-:W-:Y:S01]  /*52c0*/  FFMA R33, R20.reuse, R4, R33 ;  /* 0x0000000414217223 */ /* 0x040fe20000000021 */
[C---:B------:R-:W-:Y:S01]  /*52d0*/  FFMA R31, R20.reuse, R5, R22 ;  /* 0x00000005141f7223 */ /* 0x040fe20000000016 */
[----:B------:R-:W-:Y:S01]  /*52e0*/  FFMA R22, R20, R6, R21 ;  /* 0x0000000614167223 */ /* 0x000fe20000000015 */
[C---:B------:R-:W-:Y:S01]  /*52f0*/  FFMA R21, R18.reuse, R4, R15 ;  /* 0x0000000412157223 */ /* 0x040fe2000000000f */
[C---:B------:R-:W-:Y:S01]  /*5300*/  FFMA R23, R18.reuse, R23, R30 ;  /* 0x0000001712177223 */ /* 0x040fe2000000001e */
[C---:B------:R-:W-:Y:S01]  /*5310*/  FFMA R20, R18.reuse, R5, R33 ;  /* 0x0000000512147223 */ /* 0x040fe20000000021 */
[C---:B------:R-:W-:Y:S01]  /*5320*/  FFMA R15, R18.reuse, R6, R31 ;  /* 0x00000006120f7223 */ /* 0x040fe2000000001f */
[----:B------:R-:W-:-:S02]  /*5330*/  FFMA R18, R18, R7, R22 ;  /* 0x0000000712127223 */ /* 0x000fc40000000016 */
[----:B------:R-:W3:Y:S01]  /*5340*/  LDS.128 R4, [R2+0x10e0] ;  /* 0x0010e00002047984 */ /* 0x000ee20000000c00 */
[----:B0-----:R-:W-:Y:S01]  /*5350*/  IADD3 R29, PT, PT, R10, 0x2040, RZ ;  /* 0x000020400a1d7810 */ /* 0x001fe20007ffe0ff */
[----:B---3--:R-:W-:-:S04]  /*5360*/  FFMA R31, R12, R4, R27 ;  /* 0x000000040c1f7223 */ /* 0x008fc8000000001b */
[----:B------:R-:W-:-:S05]  /*5370*/  IMAD.WIDE.U32 R26, R29, 0x4, R16 ;  /* 0x000000041d1a7825 */ /* 0x000fca00078e0010 */
[----:B------:R0:W3:Y:S01]  /*5380*/  LDG.E.CONSTANT R22, desc[UR6][R26.64] ;  /* 0x000000061a167981 */ /* 0x0000e2000c1e9900 */
[C---:B------:R-:W-:Y:S01]  /*5390*/  FFMA R29, R12.reuse, R5, R24 ;  /* 0x000000050c1d7223 */ /* 0x040fe20000000018 */
[C---:B------:R-:W-:Y:S01]  /*53a0*/  FFMA R25, R12.reuse, R6, R25 ;  /* 0x000000060c197223 */ /* 0x040fe20000000019 */
[----:B------:R-:W-:Y:S01]  /*53b0*/  FFMA R23, R12, R7, R23 ;  /* 0x000000070c177223 */ /* 0x000fe20000000017 */
[----:B-1----:R-:W-:-:S05]  /*53c0*/  IADD3 R35, PT, PT, R10, 0x20a0, RZ ;  /* 0x000020a00a237810 */ /* 0x002fca0007ffe0ff */
[----:B------:R-:W-:-:S04]  /*53d0*/  IMAD.WIDE.U32 R34, R35, 0x4, R16 ;  /* 0x0000000423227825 */ /* 0x000fc800078e0010 */
[C---:B----4-:R-:W-:Y:S01]  /*53e0*/  FFMA R28, R14.reuse, R5, R31 ;  /* 0x000000050e1c7223 */ /* 0x050fe2000000001f */
[CC--:B------:R-:W-:Y:S01]  /*53f0*/  FFMA R32, R14.reuse, R6.reuse, R29 ;  /* 0x000000060e207223 */ /* 0x0c0fe2000000001d */
[----:B------:R-:W1:Y:S01]  /*5400*/  LDS.64 R4, [R2+0x10f0] ;  /* 0x0010f00002047984 */ /* 0x000e620000000a00 */
[CC--:B------:R-:W-:Y:S01]  /*5410*/  FFMA R24, R14.reuse, R7.reuse, R25 ;  /* 0x000000070e187223 */ /* 0x0c0fe20000000019 */
[C---:B--2---:R-:W-:Y:S01]  /*5420*/  FFMA R28, R13.reuse, R6, R28 ;  /* 0x000000060d1c7223 */ /* 0x044fe2000000001c */
[----:B------:R-:W-:Y:S02]  /*5430*/  FFMA R32, R13, R7, R32 ;  /* 0x000000070d207223 */ /* 0x000fe40000000020 */
[----:B------:R-:W2:Y:S01]  /*5440*/  LDS.64 R6, [R2+0x1158] ;  /* 0x0011580002067984 */ /* 0x000ea20000000a00 */
[----:B-1----:R-:W-:-:S04]  /*5450*/  FFMA R30, R14, R4, R23 ;  /* 0x000000040e1e7223 */ /* 0x002fc80000000017 */
[----:B0-----:R-:W-:Y:S01]  /*5460*/  FFMA R26, R13, R5, R30 ;  /* 0x000000050d1a7223 */ /* 0x001fe2000000001e */
[CC--:B--2---:R-:W-:Y:S01]  /*5470*/  FFMA R5, R12.reuse, R6.reuse, R21 ;  /* 0x000000060c057223 */ /* 0x0c4fe20000000015 */
[----:B-----5:R-:W-:Y:S01]  /*5480*/  FFMA R6, R11, R6, R28 ;  /* 0x000000060b067223 */ /* 0x020fe2000000001c */
[----:B------:R-:W-:Y:S01]  /*5490*/  FFMA R24, R13, R4, R24 ;  /* 0x000000040d187223 */ /* 0x000fe20000000018 */
[-C--:B------:R-:W-:Y:S01]  /*54a0*/  FFMA R21, R12, R7.reuse, R20 ;  /* 0x000000070c157223 */ /* 0x080fe20000000014 */
[-C--:B------:R-:W-:Y:S01]  /*54b0*/  FFMA R28, R14, R7.reuse, R5 ;  /* 0x000000070e1c7223 */ /* 0x080fe20000000005 */
[-C--:B------:R-:W-:Y:S01]  /*54c0*/  FFMA R32, R11, R7.reuse, R32 ;  /* 0x000000070b207223 */ /* 0x080fe20000000020 */
[----:B------:R-:W-:Y:S02]  /*54d0*/  FFMA R25, R19, R7, R6 ;  /* 0x0000000713197223 */ /* 0x000fe40000000006 */
[----:B------:R-:W0:Y:S02]  /*54e0*/  LDS.128 R4, [R2+0x1160] ;  /* 0x0011600002047984 */ /* 0x000e240000000c00 */
[CC--:B0-----:R-:W-:Y:S01]  /*54f0*/  FFMA R15, R12.reuse, R4.reuse, R15 ;  /* 0x000000040c0f7223 */ /* 0x0c1fe2000000000f */
[-C--:B------:R-:W-:Y:S01]  /*5500*/  FFMA R23, R12, R5.reuse, R18 ;  /* 0x000000050c177223 */ /* 0x080fe20000000012 */
[CC--:B------:R-:W-:Y:S01]  /*5510*/  FFMA R20, R14.reuse, R4.reuse, R21 ;  /* 0x000000040e147223 */ /* 0x0c0fe20000000015 */
[C---:B------:R-:W-:Y:S01]  /*5520*/  FFMA R28, R13.reuse, R4, R28 ;  /* 0x000000040d1c7223 */ /* 0x040fe2000000001c */
[CC--:B------:R-:W-:Y:S01]  /*5530*/  FFMA R21, R14.reuse, R5.reuse, R15 ;  /* 0x000000050e157223 */ /* 0x0c0fe2000000000f */
[----:B------:R-:W-:Y:S01]  /*5540*/  FFMA R30, R14, R6, R23 ;  /* 0x000000060e1e7223 */ /* 0x000fe20000000017 */
[----:B------:R-:W-:Y:S01]  /*5550*/  FFMA R20, R13, R5, R20 ;  /* 0x000000050d147223 */ /* 0x000fe20000000014 */
[----:B------:R-:W-:Y:S01]  /*5560*/  FFMA R24, R11, R4, R24 ;  /* 0x000000040b187223 */ /* 0x000fe20000000018 */
[C---:B------:R-:W-:Y:S01]  /*5570*/  FFMA R21, R13.reuse, R6, R21 ;  /* 0x000000060d157223 */ /* 0x040fe20000000015 */
[----:B------:R-:W-:Y:S01]  /*5580*/  FFMA R30, R13, R7, R30 ;  /* 0x000000070d1e7223 */ /* 0x000fe2000000001e */
[----:B------:R0:W2:Y:S04]  /*5590*/  LDG.E.CONSTANT R18, desc[UR6][R34.64] ;  /* 0x0000000622127981 */ /* 0x0000a8000c1e9900 */
[----:B------:R-:W1:Y:S01]  /*55a0*/  LDS.128 R12, [R2+0x11d0] ;  /* 0x0011d000020c7984 */ /* 0x000e620000000c00 */
[-C--:B------:R-:W-:Y:S01]  /*55b0*/  FFMA R23, R11, R5.reuse, R26 ;  /* 0x000000050b177223 */ /* 0x080fe2000000001a */
[C---:B------:R-:W-:Y:S01]  /*55c0*/  FFMA R27, R19.reuse, R5, R24 ;  /* 0x00000005131b7223 */ /* 0x040fe20000000018 */
[CC--:B------:R-:W-:Y:S01]  /*55d0*/  FFMA R32, R19.reuse, R4.reuse, R32 ;  /* 0x0000000413207223 */ /* 0x0c0fe20000000020 */
[----:B---3--:R-:W-:Y:S01]  /*55e0*/  FFMA R25, R22, R4, R25 ;  /* 0x0000000416197223 */ /* 0x008fe20000000019 */
[----:B0-----:R-:W-:Y:S01]  /*55f0*/  IADD3 R35, PT, PT, R10, 0x2100, RZ ;  /* 0x000021000a237810 */ /* 0x001fe20007ffe0ff */
[-C--:B------:R-:W-:Y:S01]  /*5600*/  FFMA R4, R19, R6.reuse, R23 ;  /* 0x0000000613047223 */ /* 0x080fe20000000017 */
[----:B------:R-:W-:-:S03]  /*5610*/  FFMA R27, R22, R6, R27 ;  /* 0x00000006161b7223 */ /* 0x000fc6000000001b */
[----:B------:R-:W-:-:S05]  /*5620*/  IMAD.WIDE.U32 R34, R35, 0x4, R16 ;  /* 0x0000000423227825 */ /* 0x000fca00078e0010 */
[----:B------:R-:W3:Y:S01]  /*5630*/  LDG.E.CONSTANT R23, desc[UR6][R34.64] ;  /* 0x0000000622177981 */ /* 0x000ee2000c1e9900 */
[C---:B-1----:R-:W-:Y:S01]  /*5640*/  FFMA R6, R11.reuse, R14, R21 ;  /* 0x0000000e0b067223 */ /* 0x042fe20000000015 */
[----:B------:R-:W-:Y:S01]  /*5650*/  IADD3 R21, PT, PT, R10, 0x2160, RZ ;  /* 0x000021600a157810 */ /* 0x000fe20007ffe0ff */
[----:B------:R-:W-:-:S04]  /*5660*/  FFMA R29, R11, R13, R20 ;  /* 0x0000000d0b1d7223 */ /* 0x000fc80000000014 */
[----:B------:R-:W-:-:S06]  /*5670*/  IMAD.WIDE.U32 R20, R21, 0x4, R16 ;  /* 0x0000000415147825 */ /* 0x000fcc00078e0010 */
[----:B------:R-:W4:Y:S01]  /*5680*/  LDG.E.CONSTANT R20, desc[UR6][R20.64] ;  /* 0x0000000614147981 */ /* 0x000f22000c1e9900 */
[----:B------:R-:W-:Y:S01]  /*5690*/  IADD3 R33, PT, PT, R10, 0x21c0, RZ ;  /* 0x000021c00a217810 */ /* 0x000fe20007ffe0ff */
[----:B------:R-:W-:-:S04]  /*56a0*/  FFMA R5, R22, R5, R32 ;  /* 0x0000000516057223 */ /* 0x000fc80000000020 */
[----:B------:R-:W-:-:S04]  /*56b0*/  IMAD.WIDE.U32 R32, R33, 0x4, R16 ;  /* 0x0000000421207825 */ /* 0x000fc800078e0010 */
[C---:B------:R-:W-:Y:S01]  /*56c0*/  FFMA R28, R11.reuse, R12, R28 ;  /* 0x0000000c0b1c7223 */ /* 0x040fe2000000001c */
[----:B------:R-:W-:Y:S02]  /*56d0*/  FFMA R30, R11, R15, R30 ;  /* 0x0000000f0b1e7223 */ /* 0x000fe4000000001e */
[----:B------:R0:W5:Y:S01]  /*56e0*/  LDG.E.CONSTANT R11, desc[UR6][R32.64] ;  /* 0x00000006200b7981 */ /* 0x000162000c1e9900 */
[----:B------:R-:W-:Y:S01]  /*56f0*/  FFMA R7, R22, R7, R4 ;  /* 0x0000000716077223 */ /* 0x000fe20000000004 */
[----:B------:R-:W-:Y:S01]  /*5700*/  FFMA R29, R19, R14, R29 ;  /* 0x0000000e131d7223 */ /* 0x000fe2000000001d */
[C---:B------:R-:W-:Y:S02]  /*5710*/  IADD3 R37, PT, PT, R10.reuse, 0x2280, RZ ;  /* 0x000022800a257810 */ /* 0x040fe40007ffe0ff */
[----:B0-----:R-:W-:-:S05]  /*5720*/  IADD3 R33, PT, PT, R10, 0x2220, RZ ;  /* 0x000022200a217810 */ /* 0x001fca0007ffe0ff */
[----:B------:R-:W-:-:S04]  /*5730*/  IMAD.WIDE.U32 R32, R33, 0x4, R16 ;  /* 0x0000000421207825 */ /* 0x000fc800078e0010 */
[----:B------:R-:W-:Y:S01]  /*5740*/  IMAD.WIDE.U32 R36, R37, 0x4, R16 ;  /* 0x0000000425247825 */ /* 0x000fe200078e0010 */
[----:B------:R-:W-:-:S05]  /*5750*/  IADD3 R35, PT, PT, R10, 0x22e0, RZ ;  /* 0x000022e00a237810 */ /* 0x000fca0007ffe0ff */
[----:B------:R-:W-:-:S04]  /*5760*/  IMAD.WIDE.U32 R34, R35, 0x4, R16 ;  /* 0x0000000423227825 */ /* 0x000fc800078e0010 */
[C---:B--2---:R-:W-:Y:S01]  /*5770*/  FFMA R12, R18.reuse, R12, R25 ;  /* 0x0000000c120c7223 */ /* 0x044fe20000000019 */
[CC--:B------:R-:W-:Y:S01]  /*5780*/  FFMA R4, R18.reuse, R13.reuse, R5 ;  /* 0x0000000d12047223 */ /* 0x0c0fe20000000005 */
[-C--:B------:R-:W-:Y:S02]  /*5790*/  FFMA R25, R19, R13.reuse, R28 ;  /* 0x0000000d13197223 */ /* 0x080fe4000000001c */
[C---:B---3--:R-:W-:Y:S01]  /*57a0*/  FFMA R5, R23.reuse, R13, R12 ;  /* 0x0000000d17057223 */ /* 0x048fe2000000000c */
[CC--:B------:R-:W-:Y:S01]  /*57b0*/  FFMA R12, R18.reuse, R14.reuse, R27 ;  /* 0x0000000e120c7223 */ /* 0x0c0fe2000000001b */
[-C--:B------:R-:W-:Y:S01]  /*57c0*/  FFMA R13, R23, R14.reuse, R4 ;  /* 0x0000000e170d7223 */ /* 0x080fe20000000004 */
[-C--:B------:R-:W-:Y:S01]  /*57d0*/  FFMA R27, R19, R15.reuse, R6 ;  /* 0x0000000f131b7223 */ /* 0x080fe20000000006 */
[-C--:B------:R-:W-:Y:S01]  /*57e0*/  FFMA R6, R18, R15.reuse, R7 ;  /* 0x0000000f12067223 */ /* 0x080fe20000000007 */
[CC--:B------:R-:W-:Y:S01]  /*57f0*/  FFMA R7, R23.reuse, R15.reuse, R12 ;  /* 0x0000000f17077223 */ /* 0x0c0fe2000000000c */
[CC--:B----4-:R-:W-:Y:S01]  /*5800*/  FFMA R21, R20.reuse, R14.reuse, R5 ;  /* 0x0000000e14157223 */ /* 0x0d0fe20000000005 */
[-C--:B------:R-:W-:Y:S01]  /*5810*/  FFMA R28, R20, R15.reuse, R13 ;  /* 0x0000000f141c7223 */ /* 0x080fe2000000000d */
[----:B------:R-:W0:Y:S04]  /*5820*/  LDS.64 R4, [R2+0x11e0] ;  /* 0x0011e00002047984 */ /* 0x000e280000000a00 */
[----:B------:R-:W1:Y:S01]  /*5830*/  LDS.64 R12, [R2+0x1248] ;  /* 0x00124800020c7984 */ /* 0x000e620000000a00 */
[C---:B------:R-:W-:Y:S01]  /*5840*/  FFMA R25, R22.reuse, R14, R25 ;  /* 0x0000000e16197223 */ /* 0x040fe20000000019 */
[----:B------:R-:W-:Y:S01]  /*5850*/  FFMA R14, R22, R15, R29 ;  /* 0x0000000f160e7223 */ /* 0x000fe2000000001d */
[-C--:B0-----:R-:W-:Y:S01]  /*5860*/  FFMA R6, R23, R4.reuse, R6 ;  /* 0x0000000417067223 */ /* 0x081fe20000000006 */
[----:B------:R-:W-:Y:S01]  /*5870*/  FFMA R30, R19, R4, R30 ;  /* 0x00000004131e7223 */ /* 0x000fe2000000001e */
[----:B-1----:R-:W-:Y:S01]  /*5880*/  FFMA R12, R18, R12, R25 ;  /* 0x0000000c120c7223 */ /* 0x002fe20000000019 */
[----:B------:R-:W-:-:S02]  /*5890*/  FFMA R19, R22, R4, R27 ;  /* 0x0000000416137223 */ /* 0x000fc4000000001b */
[-C--:B------:R-:W-:Y:S01]  /*58a0*/  FFMA R22, R22, R5.reuse, R30 ;  /* 0x0000000516167223 */ /* 0x080fe2000000001e */
[C---:B------:R-:W-:Y:S01]  /*58b0*/  FFMA R15, R20.reuse, R4, R7 ;  /* 0x00000004140f7223 */ /* 0x040fe20000000007 */
[----:B------:R-:W-:Y:S01]  /*58c0*/  FFMA R24, R20, R5, R6 ;  /* 0x0000000514187223 */ /* 0x000fe20000000006 */
[CC--:B------:R-:W-:Y:S01]  /*58d0*/  FFMA R14, R18.reuse, R13.reuse, R14 ;  /* 0x0000000d120e7223 */ /* 0x0c0fe2000000000e */
[C---:B------:R-:W-:Y:S01]  /*58e0*/  FFMA R29, R23.reuse, R13, R12 ;  /* 0x0000000d171d7223 */ /* 0x040fe2000000000c */
[----:B------:R-:W0:Y:S04]  /*58f0*/  LDS.128 R4, [R2+0x1250] ;  /* 0x0012500002047984 */ /* 0x000e280000000c00 */
[----:B------:R1:W2:Y:S04]  /*5900*/  LDG.E.CONSTANT R13, desc[UR6][R32.64] ;  /* 0x00000006200d7981 */ /* 0x0002a8000c1e9900 */
[----:B------:R-:W3:Y:S01]  /*5910*/  LDG.E.CONSTANT R12, desc[UR6][R36.64] ;  /* 0x00000006240c7981 */ /* 0x000ee2000c1e9900 */
[CC--:B0-----:R-:W-:Y:S01]  /*5920*/  FFMA R26, R18.reuse, R4.reuse, R19 ;  /* 0x00000004121a7223 */ /* 0x0c1fe20000000013 */
[----:B------:R-:W-:Y:S01]  /*5930*/  FFMA R19, R18, R5, R22 ;  /* 0x0000000512137223 */ /* 0x000fe20000000016 */
[----:B------:R-:W-:-:S02]  /*5940*/  FFMA R27, R23, R4, R14 ;  /* 0x00000004171b7223 */ /* 0x000fc4000000000e */
[C---:B------:R-:W-:Y:S01]  /*5950*/  FFMA R25, R23.reuse, R5, R26 ;  /* 0x0000000517197223 */ /* 0x040fe2000000001a */
[----:B------:R-:W-:Y:S01]  /*5960*/  FFMA R30, R23, R6, R19 ;  /* 0x00000006171e7223 */ /* 0x000fe20000000013 */
[----:B------:R-:W-:Y:S01]  /*5970*/  IADD3 R23, PT, PT, R10, 0x2340, RZ ;  /* 0x000023400a177810 */ /* 0x000fe20007ffe0ff */
[----:B------:R0:W4:Y:S04]  /*5980*/  LDG.E.CONSTANT R19, desc[UR6][R34.64] ;  /* 0x0000000622137981 */ /* 0x000128000c1e9900 */
[----:B-1----:R-:W-:-:S05]  /*5990*/  IMAD.WIDE.U32 R32, R23, 0x4, R16 ;  /* 0x0000000417207825 */ /* 0x002fca00078e0010 */
[----:B------:R1:W4:Y:S01]  /*59a0*/  LDG.E.CONSTANT R18, desc[UR6][R32.64] ;  /* 0x0000000620127981 */ /* 0x000322000c1e9900 */
[C---:B------:R-:W-:Y:S01]  /*59b0*/  FFMA R22, R20.reuse, R4, R29 ;  /* 0x0000000414167223 */ /* 0x040fe2000000001d */
[C---:B------:R-:W-:Y:S01]  /*59c0*/  FFMA R26, R20.reuse, R5, R27 ;  /* 0x00000005141a7223 */ /* 0x040fe2000000001b */
        /* <DEDUP_REMOVED lines=8> */
[CC--:B0-----:R-:W-:Y:S01]  /*5a50*/  FFMA R34, R11.reuse, R6.reuse, R15 ;  /* 0x000000060b227223 */ /* 0x0c1fe2000000000f */
[----:B------:R-:W-:Y:S01]  /*5a60*/  FFMA R23, R11, R7, R24 ;  /* 0x000000070b177223 */ /* 0x000fe20000000018 */
[----:B-1----:R-:W-:Y:S01]  /*5a70*/  IADD3 R33, PT, PT, R10, 0x2400, RZ ;  /* 0x000024000a217810 */ /* 0x002fe20007ffe0ff */
[C---:B--2---:R-:W-:Y:S01]  /*5a80*/  FFMA R5, R13.reuse, R5, R4 ;  /* 0x000000050d057223 */ /* 0x044fe20000000004 */
[----:B------:R-:W-:-:S03]  /*5a90*/  FFMA R15, R13, R6, R28 ;  /* 0x000000060d0f7223 */ /* 0x000fc6000000001c */
[C---:B---3--:R-:W-:Y:S02]  /*5aa0*/  FFMA R32, R12.reuse, R6, R5 ;  /* 0x000000060c207223 */ /* 0x048fe40000000005 */
[----:B------:R-:W0:Y:S01]  /*5ab0*/  LDS.64 R4, [R2+0x12d0] ;  /* 0x0012d00002047984 */ /* 0x000e220000000a00 */
[CC--:B------:R-:W-:Y:S01]  /*5ac0*/  FFMA R25, R13.reuse, R7.reuse, R34 ;  /* 0x000000070d197223 */ /* 0x0c0fe20000000022 */
[----:B------:R-:W-:Y:S02]  /*5ad0*/  FFMA R34, R12, R7, R15 ;  /* 0x000000070c227223 */ /* 0x000fe4000000000f */
[----:B------:R-:W4:Y:S01]  /*5ae0*/  LDS.64 R6, [R2+0x1338] ;  /* 0x0013380002067984 */ /* 0x000f220000000a00 */
[----:B0-----:R-:W-:-:S04]  /*5af0*/  FFMA R28, R13, R4, R23 ;  /* 0x000000040d1c7223 */ /* 0x001fc80000000017 */
[C---:B------:R-:W-:Y:S01]  /*5b00*/  FFMA R28, R12.reuse, R5, R28 ;  /* 0x000000050c1c7223 */ /* 0x040fe2000000001c */
[-C--:B----4-:R-:W-:Y:S01]  /*5b10*/  FFMA R5, R19, R6.reuse, R32 ;  /* 0x0000000613057223 */ /* 0x090fe20000000020 */
[C---:B------:R-:W-:Y:S01]  /*5b20*/  FFMA R22, R11.reuse, R6, R22 ;  /* 0x000000060b167223 */ /* 0x040fe20000000016 */
[----:B------:R-:W-:Y:S01]  /*5b30*/  FFMA R24, R12, R4, R25 ;  /* 0x000000040c187223 */ /* 0x000fe20000000019 */
[-C--:B------:R-:W-:Y:S01]  /*5b40*/  FFMA R26, R11, R7.reuse, R26 ;  /* 0x000000070b1a7223 */ /* 0x080fe2000000001a */
[-C--:B------:R-:W-:Y:S01]  /*5b50*/  FFMA R15, R19, R7.reuse, R34 ;  /* 0x00000007130f7223 */ /* 0x080fe20000000022 */
[-C--:B------:R-:W-:Y:S01]  /*5b60*/  FFMA R23, R13, R7.reuse, R22 ;  /* 0x000000070d177223 */ /* 0x080fe20000000016 */
[----:B-----5:R-:W-:Y:S02]  /*5b70*/  FFMA R30, R18, R7, R5 ;  /* 0x00000007121e7223 */ /* 0x020fe40000000005 */
[----:B------:R-:W0:Y:S01]  /*5b80*/  LDS.128 R4, [R2+0x1340] ;  /* 0x0013400002047984 */ /* 0x000e220000000c00 */
[----:B------:R-:W-:-:S04]  /*5b90*/  IMAD.WIDE.U32 R32, R33, 0x4, R16 ;  /* 0x0000000421207825 */ /* 0x000fc800078e0010 */
[C---:B0-----:R-:W-:Y:S01]  /*5ba0*/  FFMA R14, R11.reuse, R4, R14 ;  /* 0x000000040b0e7223 */ /* 0x041fe2000000000e */
[----:B------:R-:W-:-:S03]  /*5bb0*/  FFMA R25, R11, R5, R20 ;  /* 0x000000050b197223 */ /* 0x000fc60000000014 */
[----:B------:R-:W-:Y:S01]  /*5bc0*/  FFMA R11, R13, R5, R14 ;  /* 0x000000050d0b7223 */ /* 0x000fe2000000000e */
[----:B------:R-:W-:-:S03]  /*5bd0*/  FFMA R20, R12, R4, R23 ;  /* 0x000000040c147223 */ /* 0x000fc60000000017 */
[----:B------:R-:W-:Y:S02]  /*5be0*/  FFMA R23, R12, R6, R11 ;  /* 0x000000060c177223 */ /* 0x000fe4000000000b */
[----:B------:R0:W2:Y:S01]  /*5bf0*/  LDG.E.CONSTANT R11, desc[UR6][R32.64] ;  /* 0x00000006200b7981 */ /* 0x0000a2000c1e9900 */
[C---:B------:R-:W-:Y:S01]  /*5c00*/  FFMA R22, R13.reuse, R4, R26 ;  /* 0x000000040d167223 */ /* 0x040fe2000000001a */
[----:B------:R-:W-:Y:S01]  /*5c10*/  FFMA R26, R13, R6, R25 ;  /* 0x000000060d1a7223 */ /* 0x000fe20000000019 */
[-C--:B------:R-:W-:Y:S02]  /*5c20*/  FFMA R14, R18, R4.reuse, R15 ;  /* 0x00000004120e7223 */ /* 0x080fe4000000000f */
[C---:B------:R-:W-:Y:S01]  /*5c30*/  FFMA R22, R12.reuse, R5, R22 ;  /* 0x000000050c167223 */ /* 0x040fe20000000016 */
[----:B------:R-:W-:Y:S01]  /*5c40*/  FFMA R26, R12, R7, R26 ;  /* 0x000000070c1a7223 */ /* 0x000fe2000000001a */
[-C--:B------:R-:W-:Y:S01]  /*5c50*/  FFMA R12, R19, R4.reuse, R24 ;  /* 0x00000004130c7223 */ /* 0x080fe20000000018 */
[----:B------:R-:W-:Y:S01]  /*5c60*/  FFMA R24, R21, R4, R30 ;  /* 0x0000000415187223 */ /* 0x000fe2000000001e */
[-C--:B------:R-:W-:Y:S01]  /*5c70*/  FFMA R25, R19, R5.reuse, R28 ;  /* 0x0000000513197223 */ /* 0x080fe2000000001c */
[-C--:B------:R-:W-:Y:S01]  /*5c80*/  FFMA R28, R21, R5.reuse, R14 ;  /* 0x00000005151c7223 */ /* 0x080fe2000000000e */
[----:B------:R-:W-:-:S02]  /*5c90*/  FFMA R4, R18, R5, R12 ;  /* 0x0000000512047223 */ /* 0x000fc4000000000c */
[----:B------:R-:W1:Y:S01]  /*5ca0*/  LDS.128 R12, [R2+0x13b0] ;  /* 0x0013b000020c7984 */ /* 0x000e620000000c00 */
[-C--:B------:R-:W-:Y:S01]  /*5cb0*/  FFMA R30, R18, R6.reuse, R25 ;  /* 0x00000006121e7223 */ /* 0x080fe20000000019 */
[----:B------:R-:W-:Y:S01]  /*5cc0*/  IADD3 R31, PT, PT, R10, 0x2460, RZ ;  /* 0x000024600a1f7810 */ /* 0x000fe20007ffe0ff */
[C---:B------:R-:W-:Y:S02]  /*5cd0*/  FFMA R6, R21.reuse, R6, R4 ;  /* 0x0000000615067223 */ /* 0x040fe40000000004 */
[----:B------:R-:W-:Y:S02]  /*5ce0*/  FFMA R4, R21, R7, R30 ;  /* 0x0000000715047223 */ /* 0x000fe4000000001e */
[----:B------:R-:W-:-:S04]  /*5cf0*/  IMAD.WIDE.U32 R30, R31, 0x4, R16 ;  /* 0x000000041f1e7825 */ /* 0x000fc800078e0010 */
[C---:B-1----:R-:W-:Y:S01]  /*5d00*/  FFMA R7, R19.reuse, R14, R23 ;  /* 0x0000000e13077223 */ /* 0x042fe20000000017 */
[----:B------:R-:W-:Y:S01]  /*5d10*/  IADD3 R23, PT, PT, R10, 0x24c0, RZ ;  /* 0x000024c00a177810 */ /* 0x000fe20007ffe0ff */
[C---:B------:R-:W-:Y:S01]  /*5d20*/  FFMA R27, R19.reuse, R13, R22 ;  /* 0x0000000d131b7223 */ /* 0x040fe20000000016 */
[----:B------:R-:W-:Y:S02]  /*5d30*/  FFMA R5, R19, R15, R26 ;  /* 0x0000000f13057223 */ /* 0x000fe4000000001a */
[----:B------:R-:W3:Y:S01]  /*5d40*/  LDG.E.CONSTANT R26, desc[UR6][R30.64] ;  /* 0x000000061e1a7981 */ /* 0x000ee2000c1e9900 */
[----:B------:R-:W-:-:S04]  /*5d50*/  IMAD.WIDE.U32 R22, R23, 0x4, R16 ;  /* 0x0000000417167825 */ /* 0x000fc800078e0010 */
[----:B------:R-:W-:Y:S02]  /*5d60*/  FFMA R25, R19, R12, R20 ;  /* 0x0000000c13197223 */ /* 0x000fe40000000014 */
[----:B------:R1:W4:Y:S01]  /*5d70*/  LDG.E.CONSTANT R20, desc[UR6][R22.64] ;  /* 0x0000000616147981 */ /* 0x000322000c1e9900 */
[----:B0-----:R-:W-:-:S05]  /*5d80*/  IADD3 R33, PT, PT, R10, 0x2520, RZ ;  /* 0x000025200a217810 */ /* 0x001fca0007ffe0ff */
[----:B------:R-:W-:Y:S01]  /*5d90*/  IMAD.WIDE.U32 R32, R33, 0x4, R16 ;  /* 0x0000000421207825 */ /* 0x000fe200078e0010 */
[----:B-1----:R-:W0:Y:S01]  /*5da0*/  LDS.64 R22, [R2+0x13c0] ;  /* 0x0013c00002167984 */ /* 0x002e220000000a00 */
[----:B------:R-:W-:Y:S02]  /*5db0*/  IADD3 R31, PT, PT, R10, 0x2640, RZ ;  /* 0x000026400a1f7810 */ /* 0x000fe40007ffe0ff */
[C---:B--2---:R-:W-:Y:S02]  /*5dc0*/  FFMA R19, R11.reuse, R12, R24 ;  /* 0x0000000c0b137223 */ /* 0x044fe40000000018 */
[----:B------:R1:W2:Y:S01]  /*5dd0*/  LDG.E.CONSTANT R12, desc[UR6][R32.64] ;  /* 0x00000006200c7981 */ /* 0x0002a2000c1e9900 */
[CC--:B------:R-:W-:Y:S01]  /*5de0*/  FFMA R29, R11.reuse, R13.reuse, R28 ;  /* 0x0000000d0b1d7223 */ /* 0x0c0fe2000000001c */
[C---:B------:R-:W-:Y:S01]  /*5df0*/  FFMA R24, R18.reuse, R13, R25 ;  /* 0x0000000d12187223 */ /* 0x040fe20000000019 */
[CC--:B------:R-:W-:Y:S01]  /*5e00*/  FFMA R28, R18.reuse, R14.reuse, R27 ;  /* 0x0000000e121c7223 */ /* 0x0c0fe2000000001b */
[-C--:B------:R-:W-:Y:S01]  /*5e10*/  FFMA R25, R11, R14.reuse, R6 ;  /* 0x0000000e0b197223 */ /* 0x080fe20000000006 */
[CC--:B------:R-:W-:Y:S01]  /*5e20*/  FFMA R6, R18.reuse, R15.reuse, R7 ;  /* 0x0000000f12067223 */ /* 0x0c0fe20000000007 */
[C---:B------:R-:W-:Y:S01]  /*5e30*/  FFMA R30, R21.reuse, R14, R24 ;  /* 0x0000000e151e7223 */ /* 0x040fe20000000018 */
[-C--:B------:R-:W-:Y:S01]  /*5e40*/  FFMA R28, R21, R15.reuse, R28 ;  /* 0x0000000f151c7223 */ /* 0x080fe2000000001c */
[----:B------:R-:W-:Y:S01]  /*5e50*/  FFMA R7, R11, R15, R4 ;  /* 0x0000000f0b077223 */ /* 0x000fe20000000004 */
[----:B0-----:R-:W-:-:S04]  /*5e60*/  FFMA R18, R18, R22, R5 ;  /* 0x0000001612127223 */ /* 0x001fc80000000005 */
[C---:B------:R-:W-:Y:S01]  /*5e70*/  FFMA R18, R21.reuse, R23, R18 ;  /* 0x0000001715127223 */ /* 0x040fe20000000012 */
[C---:B---3--:R-:W-:Y:S01]  /*5e80*/  FFMA R19, R26.reuse, R13, R19 ;  /* 0x0000000d1a137223 */ /* 0x048fe20000000013 */
[CC--:B------:R-:W-:Y:S01]  /*5e90*/  FFMA R13, R26.reuse, R14.reuse, R29 ;  /* 0x0000000e1a0d7223 */ /* 0x0c0fe2000000001d */
[-C--:B------:R-:W-:Y:S02]  /*5ea0*/  FFMA R25, R26, R15.reuse, R25 ;  /* 0x0000000f1a197223 */ /* 0x080fe40000000019 */
[C---:B----4-:R-:W-:Y:S01]  /*5eb0*/  FFMA R19, R20.reuse, R14, R19 ;  /* 0x0000000e14137223 */ /* 0x050fe20000000013 */
[----:B------:R-:W-:Y:S02]  /*5ec0*/  FFMA R24, R20, R15, R13 ;  /* 0x0000000f14187223 */ /* 0x000fe4000000000d */
[----:B------:R-:W0:Y:S01]  /*5ed0*/  LDS.64 R14, [R2+0x1428] ;  /* 0x00142800020e7984 */ /* 0x000e220000000a00 */
[-C--:B------:R-:W-:Y:S01]  /*5ee0*/  FFMA R7, R26, R22.reuse, R7 ;  /* 0x000000161a077223 */ /* 0x080fe20000000007 */
[----:B------:R-:W-:-:S03]  /*5ef0*/  FFMA R13, R21, R22, R6 ;  /* 0x00000016150d7223 */ /* 0x000fc60000000006 */
[----:B------:R-:W-:Y:S02]  /*5f00*/  FFMA R23, R20, R23, R7 ;  /* 0x0000001714177223 */ /* 0x000fe40000000007 */
[----:B------:R-:W3:Y:S01]  /*5f10*/  LDS.128 R4, [R2+0x1430] ;  /* 0x0014300002047984 */ /* 0x000ee20000000c00 */
[C---:B------:R-:W-:Y:S02]  /*5f20*/  IADD3 R29, PT, PT, R10.reuse, 0x2580, RZ ;  /* 0x000025800a1d7810 */ /* 0x040fe40007ffe0ff */
[----:B-1----:R-:W-:Y:S01]  /*5f30*/  IADD3 R33, PT, PT, R10, 0x25e0, RZ ;  /* 0x000025e00a217810 */ /* 0x002fe20007ffe0ff */
[----:B------:R-:W-:-:S04]  /*5f40*/  FFMA R25, R20, R22, R25 ;  /* 0x0000001614197223 */ /* 0x000fc80000000019 */
[----:B------:R-:W-:-:S04]  /*5f50*/  IMAD.WIDE.U32 R32, R33, 0x4, R16 ;  /* 0x0000000421207825 */ /* 0x000fc800078e0010 */
[----:B0-----:R-:W-:Y:S01]  /*5f60*/  FFMA R27, R11, R15, R28 ;  /* 0x0000000f0b1b7223 */ /* 0x001fe2000000001c */
[----:B------:R-:W-:-:S04]  /*5f70*/  IMAD.WIDE.U32 R28, R29, 0x4, R16 ;  /* 0x000000041d1c7825 */ /* 0x000fc800078e0010 */
[C---:B------:R-:W-:Y:S02]  /*5f80*/  FFMA R21, R11.reuse, R14, R30 ;  /* 0x0000000e0b157223 */ /* 0x040fe4000000001e */
[----:B------:R0:W4:Y:S01]  /*5f90*/  LDG.E.CONSTANT R14, desc[UR6][R28.64] ;  /* 0x000000061c0e7981 */ /* 0x000122000c1e9900 */
[----:B---3--:R-:W-:-:S03]  /*5fa0*/  FFMA R22, R11, R4, R13 ;  /* 0x000000040b167223 */ /* 0x008fc6000000000d */
[----:B------:R2:W3:Y:S01]  /*5fb0*/  LDG.E.CONSTANT R13, desc[UR6][R32.64] ;  /* 0x00000006200d7981 */ /* 0x0004e2000c1e9900 */
[----:B------:R-:W-:Y:S01]  /*5fc0*/  FFMA R11, R11, R5, R18 ;  /* 0x000000050b0b7223 */ /* 0x000fe20000000012 */
[C---:B------:R-:W-:Y:S01]  /*5fd0*/  FFMA R21, R26.reuse, R15, R21 ;  /* 0x0000000f1a157223 */ /* 0x040fe20000000015 */
[C---:B------:R-:W-:Y:S01]  /*5fe0*/  FFMA R27, R26.reuse, R4, R27 ;  /* 0x000000041a1b7223 */ /* 0x040fe2000000001b */
[C---:B------:R-:W-:Y:S01]  /*5ff0*/  FFMA R15, R26.reuse, R5, R22 ;  /* 0x000000051a0f7223 */ /* 0x040fe20000000016 */
        /* <DEDUP_REMOVED lines=16> */
[C---:B-1----:R-:W-:Y:S01]  /*6100*/  FFMA R29, R12.reuse, R6, R25 ;  /* 0x000000060c1d7223 */ /* 0x042fe20000000019 */
[----:B------:R-:W-:Y:S01]  /*6110*/  FFMA R23, R12, R7, R23 ;  /* 0x000000070c177223 */ /* 0x000fe20000000017 */
[----:B------:R-:W-:-:S05]  /*6120*/  IADD3 R35, PT, PT, R10, 0x2760, RZ ;  /* 0x000027600a237810 */ /* 0x000fca0007ffe0ff */
[----:B------:R-:W-:-:S04]  /*6130*/  IMAD.WIDE.U32 R34, R35, 0x4, R16 ;  /* 0x0000000423227825 */ /* 0x000fc800078e0010 */
[C---:B----4-:R-:W-:Y:S01]  /*6140*/  FFMA R4, R14.reuse, R5, R33 ;  /* 0x000000050e047223 */ /* 0x050fe20000000021 */
[----:B------:R-:W-:-:S03]  /*6150*/  FFMA R28, R14, R6, R31 ;  /* 0x000000060e1c7223 */ /* 0x000fc6000000001f */
[C---:B---3--:R-:W-:Y:S02]  /*6160*/  FFMA R25, R13.reuse, R6, R4 ;  /* 0x000000060d197223 */ /* 0x048fe40000000004 */
[----:B------:R-:W0:Y:S01]  /*6170*/  LDS.64 R4, [R2+0x14b0] ;  /* 0x0014b00002047984 */ /* 0x000e220000000a00 */
[CC--:B------:R-:W-:Y:S01]  /*6180*/  FFMA R24, R14.reuse, R7.reuse, R29 ;  /* 0x000000070e187223 */ /* 0x0c0fe2000000001d */
[----:B------:R-:W-:Y:S02]  /*6190*/  FFMA R28, R13, R7, R28 ;  /* 0x000000070d1c7223 */ /* 0x000fe4000000001c */
[----:B------:R-:W1:Y:S01]  /*61a0*/  LDS.64 R6, [R2+0x1518] ;  /* 0x0015180002067984 */ /* 0x000e620000000a00 */
[----:B0-----:R-:W-:-:S04]  /*61b0*/  FFMA R30, R14, R4, R23 ;  /* 0x000000040e1e7223 */ /* 0x001fc80000000017 */
[C---:B------:R-:W-:Y:S01]  /*61c0*/  FFMA R23, R13.reuse, R5, R30 ;  /* 0x000000050d177223 */ /* 0x040fe2000000001e */
[-C--:B-1----:R-:W-:Y:S01]  /*61d0*/  FFMA R5, R12, R6.reuse, R21 ;  /* 0x000000060c057223 */ /* 0x082fe20000000015 */
[----:B-----5:R-:W-:Y:S01]  /*61e0*/  FFMA R26, R18, R6, R25 ;  /* 0x00000006121a7223 */ /* 0x020fe20000000019 */
[-C--:B------:R-:W-:Y:S01]  /*61f0*/  FFMA R21, R12, R7.reuse, R22 ;  /* 0x000000070c157223 */ /* 0x080fe20000000016 */
[----:B------:R-:W-:Y:S01]  /*6200*/  FFMA R24, R13, R4, R24 ;  /* 0x000000040d187223 */ /* 0x000fe20000000018 */
[-C--:B------:R-:W-:Y:S01]  /*6210*/  FFMA R30, R14, R7.reuse, R5 ;  /* 0x000000070e1e7223 */ /* 0x080fe20000000005 */
[-C--:B------:R-:W-:Y:S01]  /*6220*/  FFMA R22, R18, R7.reuse, R28 ;  /* 0x0000000712167223 */ /* 0x080fe2000000001c */
[----:B------:R-:W-:Y:S02]  /*6230*/  FFMA R26, R11, R7, R26 ;  /* 0x000000070b1a7223 */ /* 0x000fe4000000001a */
[----:B------:R-:W0:Y:S01]  /*6240*/  LDS.128 R4, [R2+0x1520] ;  /* 0x0015200002047984 */ /* 0x000e220000000c00 */
[----:B------:R-:W-:Y:S01]  /*6250*/  IADD3 R33, PT, PT, R10, 0x27c0, RZ ;  /* 0x000027c00a217810 */ /* 0x000fe20007ffe0ff */
[CC--:B0-----:R-:W-:Y:S01]  /*6260*/  FFMA R15, R12.reuse, R4.reuse, R15 ;  /* 0x000000040c0f7223 */ /* 0x0c1fe2000000000f */
[----:B------:R-:W-:Y:S01]  /*6270*/  FFMA R25, R12, R5, R20 ;  /* 0x000000050c197223 */ /* 0x000fe20000000014 */
[----:B------:R-:W-:-:S02]  /*6280*/  FFMA R12, R14, R4, R21 ;  /* 0x000000040e0c7223 */ /* 0x000fc40000000015 */
        /* <DEDUP_REMOVED lines=15> */
[----:B--2---:R-:W-:Y:S01]  /*6380*/  FFMA R26, R19, R4, R26 ;  /* 0x00000004131a7223 */ /* 0x004fe2000000001a */
[-C--:B------:R-:W-:Y:S01]  /*6390*/  FFMA R4, R11, R5.reuse, R24 ;  /* 0x000000050b047223 */ /* 0x080fe20000000018 */
[----:B------:R-:W-:-:S03]  /*63a0*/  FFMA R24, R19, R5, R22 ;  /* 0x0000000513187223 */ /* 0x000fc60000000016 */
[C---:B------:R-:W-:Y:S01]  /*63b0*/  FFMA R22, R19.reuse, R6, R4 ;  /* 0x0000000613167223 */ /* 0x040fe20000000004 */
[----:B------:R-:W-:Y:S02]  /*63c0*/  FFMA R4, R19, R7, R20 ;  /* 0x0000000713047223 */ /* 0x000fe40000000014 */
[----:B------:R-:W2:Y:S01]  /*63d0*/  LDG.E.CONSTANT R20, desc[UR6][R32.64] ;  /* 0x0000000620147981 */ /* 0x000ea2000c1e9900 */
[C---:B0-----:R-:W-:Y:S01]  /*63e0*/  FFMA R23, R18.reuse, R12, R29 ;  /* 0x0000000c12177223 */ /* 0x041fe2000000001d */
        /* <DEDUP_REMOVED lines=71> */
[-C--:B------:R-:W-:Y:S01]  /*6860*/  FFMA R21, R12, R7.reuse, R20 ;  /* 0x000000070c157223 */ /* 0x080fe20000000014 */
[----:B------:R-:W-:Y:S01]  /*6870*/  FFMA R24, R13, R4, R24 ;  /* 0x000000040d187223 */ /* 0x000fe20000000018 */
        /* <DEDUP_REMOVED lines=23> */
[----:B------:R-:W-:-:S04]  /*69f0*/  IMAD.WIDE.U32 R34, R35, 0x4, R16 ;  /* 0x0000000423227825 */ /* 0x000fc800078e0010 */
[----:B------:R-:W-:Y:S01]  /*6a00*/  FFMA R7, R22, R7, R4 ;  /* 0x0000000716077223 */ /* 0x000fe20000000004 */
        /* <DEDUP_REMOVED lines=20> */
[-C--:B------:R-:W-:Y:S01]  /*6b50*/  FFMA R25, R19, R13.reuse, R4 ;  /* 0x0000000d13197223 */ /* 0x080fe20000000004 */
[CC--:B------:R-:W-:Y:S02]  /*6b60*/  FFMA R4, R18.reuse, R13.reuse, R5 ;  /* 0x0000000d12047223 */ /* 0x0c0fe40000000005 */
        /* <DEDUP_REMOVED lines=96> */
[----:B-1----:R-:W0:Y:S03]  /*7170*/  LDS.64 R22, [R2+0x1960] ;  /* 0x0019600002167984 */ /* 0x002e260000000a00 */
        /* <DEDUP_REMOVED lines=32> */
[C---:B------:R-:W-:Y:S01]  /*7380*/  IADD3 R31, PT, PT, R10.reuse, 0x3060, RZ ;  /* 0x000030600a1f7810 */ /* 0x040fe20007ffe0ff */
[----:B------:R-:W-:Y:S01]  /*7390*/  FFMA R11, R11, R5, R18 ;  /* 0x000000050b0b7223 */ /* 0x000fe20000000012 */
[----:B------:R-:W-:Y:S01]  /*73a0*/  IADD3 R35, PT, PT, R10, 0x30c0, RZ ;  /* 0x000030c00a237810 */ /* 0x000fe20007ffe0ff */
[----:B------:R-:W-:Y:S02]  /*73b0*/  FFMA R21, R26, R15, R21 ;  /* 0x0000000f1a157223 */ /* 0x000fe40000000015 */
[----:B------:R-:W-:-:S04]  /*73c0*/  IMAD.WIDE.U32 R30, R31, 0x4, R16 ;  /* 0x000000041f1e7825 */ /* 0x000fc800078e0010 */
[C---:B------:R-:W-:Y:S01]  /*73d0*/  FFMA R27, R26.reuse, R4, R27 ;  /* 0x000000041a1b7223 */ /* 0x040fe2000000001b */
[CC--:B------:R-:W-:Y:S01]  /*73e0*/  FFMA R15, R26.reuse, R5.reuse, R22 ;  /* 0x000000051a0f7223 */ /* 0x0c0fe20000000016 */
[----:B------:R-:W-:Y:S01]  /*73f0*/  FFMA R26, R26, R6, R11 ;  /* 0x000000061a1a7223 */ /* 0x000fe2000000000b */
[----:B0-----:R-:W-:Y:S01]  /*7400*/  IMAD.WIDE.U32 R28, R35, 0x4, R16 ;  /* 0x00000004231c7825 */ /* 0x001fe200078e0010 */
[----:B------:R0:W5:Y:S04]  /*7410*/  LDG.E.CONSTANT R11, desc[UR6][R30.64] ;  /* 0x000000061e0b7981 */ /* 0x000168000c1e9900 */
[----:B------:R3:W5:Y:S01]  /*7420*/  LDG.E.CONSTANT R18, desc[UR6][R28.64] ;  /* 0x000000061c127981 */ /* 0x000762000c1e9900 */
[C---:B------:R-:W-:Y:S01]  /*7430*/  FFMA R21, R20.reuse, R4, R21 ;  /* 0x0000000414157223 */ /* 0x040fe20000000015 */
[C---:B------:R-:W-:Y:S01]  /*7440*/  FFMA R22, R20.reuse, R5, R27 ;  /* 0x0000000514167223 */ /* 0x040fe2000000001b */
[C---:B------:R-:W-:Y:S01]  /*7450*/  FFMA R15, R20.reuse, R6, R15 ;  /* 0x00000006140f7223 */ /* 0x040fe2000000000f */
[----:B------:R-:W-:-:S02]  /*7460*/  FFMA R20, R20, R7, R26 ;  /* 0x0000000714147223 */ /* 0x000fc4000000001a */
[----:B------:R-:W2:Y:S01]  /*7470*/  LDS.128 R4, [R2+0x1a40] ;  /* 0x001a400002047984 */ /* 0x000ea20000000c00 */
[----:B------:R-:W-:-:S05]  /*7480*/  IADD3 R27, PT, PT, R10, 0x3120, RZ ;  /* 0x000031200a1b7810 */ /* 0x000fca0007ffe0ff */
[----:B------:R-:W-:-:S04]  /*7490*/  IMAD.WIDE.U32 R26, R27, 0x4, R16 ;  /* 0x000000041b1a7825 */ /* 0x000fc800078e0010 */
[C---:B--2---:R-:W-:Y:S02]  /*74a0*/  FFMA R33, R12.reuse, R4, R19 ;  /* 0x000000040c217223 */ /* 0x044fe40000000013 */
[----:B------:R1:W2:Y:S01]  /*74b0*/  LDG.E.CONSTANT R19, desc[UR6][R26.64] ;  /* 0x000000061a137981 */ /* 0x0002a2000c1e9900 */
[C---:B0-----:R-:W-:Y:S01]  /*74c0*/  FFMA R31, R12.reuse, R5, R24 ;  /* 0x000000050c1f7223 */ /* 0x041fe20000000018 */
[CC--:B------:R-:W-:Y:S01]  /*74d0*/  FFMA R25, R12.reuse, R6.reuse, R25 ;  /* 0x000000060c197223 */ /* 0x0c0fe20000000019 */
[----:B------:R-:W-:Y:S01]  /*74e0*/  FFMA R23, R12, R7, R23 ;  /* 0x000000070c177223 */ /* 0x000fe20000000017 */
[C---:B----4-:R-:W-:Y:S01]  /*74f0*/  FFMA R4, R14.reuse, R5, R33 ;  /* 0x000000050e047223 */ /* 0x050fe20000000021 */
[----:B------:R-:W-:-:S03]  /*7500*/  FFMA R30, R14, R6, R31 ;  /* 0x000000060e1e7223 */ /* 0x000fc6000000001f */
[C---:B---3--:R-:W-:Y:S02]  /*7510*/  FFMA R28, R13.reuse, R6, R4 ;  /* 0x000000060d1c7223 */ /* 0x048fe40000000004 */
[----:B------:R-:W0:Y:S01]  /*7520*/  LDS.64 R4, [R2+0x1a50] ;  /* 0x001a500002047984 */ /* 0x000e220000000a00 */
[CC--:B------:R-:W-:Y:S01]  /*7530*/  FFMA R24, R14.reuse, R7.reuse, R25 ;  /* 0x000000070e187223 */ /* 0x0c0fe20000000019 */
[----:B------:R-:W-:Y:S02]  /*7540*/  FFMA R30, R13, R7, R30 ;  /* 0x000000070d1e7223 */ /* 0x000fe4000000001e */
[----:B------:R-:W3:Y:S01]  /*7550*/  LDS.64 R6, [R2+0x1ab8] ;  /* 0x001ab80002067984 */ /* 0x000ee20000000a00 */
[----:B0-----:R-:W-:-:S04]  /*7560*/  FFMA R32, R14, R4, R23 ;  /* 0x000000040e207223 */ /* 0x001fc80000000017 */
[----:B-1----:R-:W-:Y:S01]  /*7570*/  FFMA R26, R13, R5, R32 ;  /* 0x000000050d1a7223 */ /* 0x002fe20000000020 */
[CC--:B---3--:R-:W-:Y:S01]  /*7580*/  FFMA R5, R12.reuse, R6.reuse, R21 ;  /* 0x000000060c057223 */ /* 0x0c8fe20000000015 */
[----:B-----5:R-:W-:Y:S01]  /*7590*/  FFMA R25, R11, R6, R28 ;  /* 0x000000060b197223 */ /* 0x020fe2000000001c */
[-C--:B------:R-:W-:Y:S01]  /*75a0*/  FFMA R21, R12, R7.reuse, R22 ;  /* 0x000000070c157223 */ /* 0x080fe20000000016 */
[----:B------:R-:W-:Y:S01]  /*75b0*/  FFMA R24, R13, R4, R24 ;  /* 0x000000040d187223 */ /* 0x000fe20000000018 */
[-C--:B------:R-:W-:Y:S01]  /*75c0*/  FFMA R22, R14, R7.reuse, R5 ;  /* 0x000000070e167223 */ /* 0x080fe20000000005 */
[CC--:B------:R-:W-:Y:S01]  /*75d0*/  FFMA R23, R11.reuse, R7.reuse, R30 ;  /* 0x000000070b177223 */ /* 0x0c0fe2000000001e */
        /* <DEDUP_REMOVED lines=11> */
[----:B------:R-:W-:Y:S01]  /*7690*/  FFMA R24, R18, R5, R24 ;  /* 0x0000000512187223 */ /* 0x000fe20000000018 */
[C---:B------:R-:W-:Y:S01]  /*76a0*/  FFMA R20, R13.reuse, R4, R22 ;  /* 0x000000040d147223 */ /* 0x040fe20000000016 */
[C---:B------:R-:W-:Y:S01]  /*76b0*/  FFMA R21, R13.reuse, R6, R21 ;  /* 0x000000060d157223 */ /* 0x040fe20000000015 */
[----:B------:R-:W-:Y:S01]  /*76c0*/  FFMA R30, R13, R7, R30 ;  /* 0x000000070d1e7223 */ /* 0x000fe2000000001e */
[----:B------:R-:W-:-:S02]  /*76d0*/  IADD3 R35, PT, PT, R10, 0x3180, RZ ;  /* 0x000031800a237810 */ /* 0x000fc40007ffe0ff */
[----:B------:R-:W-:-:S03]  /*76e0*/  IADD3 R37, PT, PT, R10, 0x31e0, RZ ;  /* 0x000031e00a257810 */ /* 0x000fc60007ffe0ff */
[----:B------:R-:W-:-:S04]  /*76f0*/  IMAD.WIDE.U32 R34, R35, 0x4, R16 ;  /* 0x0000000423227825 */ /* 0x000fc800078e0010 */
[----:B------:R-:W-:Y:S01]  /*7700*/  IMAD.WIDE.U32 R36, R37, 0x4, R16 ;  /* 0x0000000425247825 */ /* 0x000fe200078e0010 */
[----:B------:R0:W3:Y:S03]  /*7710*/  LDG.E.CONSTANT R22, desc[UR6][R34.64] ;  /* 0x0000000622167981 */ /* 0x0000e6000c1e9900 */
[C---:B--2---:R-:W-:Y:S02]  /*7720*/  FFMA R5, R19.reuse, R5, R12 ;  /* 0x0000000513057223 */ /* 0x044fe4000000000c */
[----:B------:R-:W1:Y:S01]  /*7730*/  LDS.128 R12, [R2+0x1b30] ;  /* 0x001b3000020c7984 */ /* 0x000e620000000c00 */
[----:B------:R-:W-:Y:S01]  /*7740*/  FFMA R25, R19, R4, R32 ;  /* 0x0000000413197223 */ /* 0x000fe20000000020 */
[----:B------:R-:W-:Y:S01]  /*7750*/  FFMA R4, R18, R6, R23 ;  /* 0x0000000612047223 */ /* 0x000fe20000000017 */
[C---:B-1----:R-:W-:Y:S01]  /*7760*/  FFMA R29, R11.reuse, R14, R21 ;  /* 0x0000000e0b1d7223 */ /* 0x042fe20000000015 */
[----:B------:R-:W-:Y:S01]  /*7770*/  IADD3 R21, PT, PT, R10, 0x3240, RZ ;  /* 0x000032400a157810 */ /* 0x000fe20007ffe0ff */
[C---:B------:R-:W-:Y:S01]  /*7780*/  FFMA R33, R11.reuse, R12, R20 ;  /* 0x0000000c0b217223 */ /* 0x040fe20000000014 */
[C---:B0-----:R-:W-:Y:S01]  /*7790*/  FFMA R35, R11.reuse, R13, R28 ;  /* 0x0000000d0b237223 */ /* 0x041fe2000000001c */
[----:B------:R-:W-:-:S02]  /*77a0*/  FFMA R31, R11, R15, R30 ;  /* 0x0000000f0b1f7223 */ /* 0x000fc4000000001e */
[----:B------:R0:W2:Y:S02]  /*77b0*/  LDG.E.CONSTANT R11, desc[UR6][R36.64] ;  /* 0x00000006240b7981 */ /* 0x0000a4000c1e9900 */
[----:B0-----:R-:W-:-:S04]  /*77c0*/  IMAD.WIDE.U32 R36, R21, 0x4, R16 ;  /* 0x0000000415247825 */ /* 0x001fc800078e0010 */
[C---:B------:R-:W-:Y:S01]  /*77d0*/  FFMA R7, R19.reuse, R7, R4 ;  /* 0x0000000713077223 */ /* 0x040fe20000000004 */
[----:B------:R-:W-:Y:S01]  /*77e0*/  FFMA R27, R19, R6, R24 ;  /* 0x00000006131b7223 */ /* 0x000fe20000000018 */
[----:B------:R-:W0:Y:S04]  /*77f0*/  LDS.64 R20, [R2+0x1b40] ;  /* 0x001b400002147984 */ /* 0x000e280000000a00 */
[----:B------:R-:W4:Y:S01]  /*7800*/  LDG.E.CONSTANT R23, desc[UR6][R36.64] ;  /* 0x0000000624177981 */ /* 0x000f22000c1e9900 */
[C---:B------:R-:W-:Y:S01]  /*7810*/  FFMA R4, R18.reuse, R13, R33 ;  /* 0x0000000d12047223 */ /* 0x040fe20000000021 */
[C---:B------:R-:W-:Y:S01]  /*7820*/  FFMA R6, R18.reuse, R14, R35 ;  /* 0x0000000e12067223 */ /* 0x040fe20000000023 */
[----:B------:R-:W-:Y:S01]  /*7830*/  FFMA R26, R18, R15, R29 ;  /* 0x0000000f121a7223 */ /* 0x000fe2000000001d */
[----:B------:R-:W-:-:S05]  /*7840*/  IADD3 R33, PT, PT, R10, 0x32a0, RZ ;  /* 0x000032a00a217810 */ /* 0x000fca0007ffe0ff */
[----:B------:R-:W-:Y:S01]  /*7850*/  IMAD.WIDE.U32 R32, R33, 0x4, R16 ;  /* 0x0000000421207825 */ /* 0x000fe200078e0010 */
[----:B------:R-:W-:-:S05]  /*7860*/  IADD3 R35, PT, PT, R10, 0x3360, RZ ;  /* 0x000033600a237810 */ /* 0x000fca0007ffe0ff */
[----:B------:R-:W-:-:S04]  /*7870*/  IMAD.WIDE.U32 R34, R35, 0x4, R16 ;  /* 0x0000000423227825 */ /* 0x000fc800078e0010 */
[----:B0-----:R-:W-:Y:S01]  /*7880*/  FFMA R28, R18, R20, R31 ;  /* 0x00000014121c7223 */ /* 0x001fe2000000001f */
[----:B------:R-:W-:Y:S01]  /*7890*/  FFMA R18, R19, R15, R6 ;  /* 0x0000000f13127223 */ /* 0x000fe20000000006 */
[----:B------:R-:W-:-:S05]  /*78a0*/  IADD3 R31, PT, PT, R10, 0x3300, RZ ;  /* 0x000033000a1f7810 */ /* 0x000fca0007ffe0ff */
[----:B------:R-:W-:-:S04]  /*78b0*/  IMAD.WIDE.U32 R30, R31, 0x4, R16 ;  /* 0x000000041f1e7825 */ /* 0x000fc800078e0010 */
[C---:B---3--:R-:W-:Y:S01]  /*78c0*/  FFMA R12, R22.reuse, R12, R25 ;  /* 0x0000000c160c7223 */ /* 0x048fe20000000019 */
[C---:B------:R-:W-:Y:S01]  /*78d0*/  FFMA R24, R22.reuse, R13, R5 ;  /* 0x0000000d16187223 */ /* 0x040fe20000000005 */
[CC--:B------:R-:W-:Y:S01]  /*78e0*/  FFMA R25, R19.reuse, R14.reuse, R4 ;  /* 0x0000000e13197223 */ /* 0x0c0fe20000000004 */
[C---:B------:R-:W-:Y:S01]  /*78f0*/  FFMA R4, R22.reuse, R14, R27 ;  /* 0x0000000e16047223 */ /* 0x040fe2000000001b */
[----:B------:R-:W-:Y:S01]  /*7900*/  FFMA R6, R22, R15, R7 ;  /* 0x0000000f16067223 */ /* 0x000fe20000000007 */
[C---:B------:R-:W-:Y:S01]  /*7910*/  FFMA R27, R19.reuse, R20, R26 ;  /* 0x00000014131b7223 */ /* 0x040fe2000000001a */
[----:B------:R-:W-:Y:S02]  /*7920*/  FFMA R26, R19, R21, R28 ;  /* 0x00000015131a7223 */ /* 0x000fe4000000001c */
[----:B------:R-:W3:Y:S01]  /*7930*/  LDG.E.CONSTANT R19, desc[UR6][R34.64] ;  /* 0x0000000622137981 */ /* 0x000ee2000c1e9900 */
[C---:B--2---:R-:W-:Y:S01]  /*7940*/  FFMA R12, R11.reuse, R13, R12 ;  /* 0x0000000d0b0c7223 */ /* 0x044fe2000000000c */
[----:B------:R-:W-:-:S03]  /*7950*/  FFMA R24, R11, R14, R24 ;  /* 0x0000000e0b187223 */ /* 0x000fc60000000018 */
[----:B----4-:R-:W-:Y:S02]  /*7960*/  FFMA R14, R23, R14, R12 ;  /* 0x0000000e170e7223 */ /* 0x010fe4000000000c */
[----:B------:R-:W0:Y:S01]  /*7970*/  LDS.64 R12, [R2+0x1ba8] ;  /* 0x001ba800020c7984 */ /* 0x000e220000000a00 */
[CC--:B------:R-:W-:Y:S01]  /*7980*/  FFMA R4, R11.reuse, R15.reuse, R4 ;  /* 0x0000000f0b047223 */ /* 0x0c0fe20000000004 */
[-C--:B------:R-:W-:Y:S01]  /*7990*/  FFMA R28, R11, R20.reuse, R6 ;  /* 0x000000140b1c7223 */ /* 0x080fe20000000006 */
[C---:B------:R-:W-:Y:S02]  /*79a0*/  FFMA R24, R23.reuse, R15, R24 ;  /* 0x0000000f17187223 */ /* 0x040fe40000000018 */
[C---:B------:R-:W-:Y:S01]  /*79b0*/  FFMA R15, R23.reuse, R20, R4 ;  /* 0x00000014170f7223 */ /* 0x040fe20000000004 */
[----:B------:R-:W-:Y:S01]  /*79c0*/  FFMA R20, R23, R21, R28 ;  /* 0x0000001517147223 */ /* 0x000fe2000000001c */
[----:B------:R-:W1:Y:S01]  /*79d0*/  LDS.128 R4, [R2+0x1bb0] ;  /* 0x001bb00002047984 */ /* 0x000e620000000c00 */
[C---:B0-----:R-:W-:Y:S01]  /*79e0*/  FFMA R12, R22.reuse, R12, R25 ;  /* 0x0000000c160c7223 */ /* 0x041fe20000000019 */
[----:B------:R-:W-:-:S03]  /*79f0*/  FFMA R18, R22, R13, R18 ;  /* 0x0000000d16127223 */ /* 0x000fc60000000012 */
[----:B------:R-:W-:Y:S02]  /*7a00*/  FFMA R28, R11, R13, R12 ;  /* 0x0000000d0b1c7223 */ /* 0x000fe4000000000c */
[----:B------:R0:W2:Y:S04]  /*7a10*/  LDG.E.CONSTANT R13, desc[UR6][R32.64] ;  /* 0x00000006200d7981 */ /* 0x0000a8000c1e9900 */
[----:B------:R4:W5:Y:S01]  /*7a20*/  LDG.E.CONSTANT R12, desc[UR6][R30.64] ;  /* 0x000000061e0c7981 */ /* 0x000962000c1e9900 */
[----:B-1----:R-:W-:Y:S01]  /*7a30*/  FFMA R36, R22, R4, R27 ;  /* 0x0000000416247223 */ /* 0x002fe2000000001b */
[----:B------:R-:W-:Y:S01]  /*7a40*/  IADD3 R27, PT, PT, R10, 0x33c0, RZ ;  /* 0x000033c00a1b7810 */ /* 0x000fe20007ffe0ff */
[----:B------:R-:W-:-:S04]  /*7a50*/  FFMA R21, R22, R5, R26 ;  /* 0x0000000516157223 */ /* 0x000fc8000000001a */
[----:B0-----:R-:W-:Y:S01]  /*7a60*/  IMAD.WIDE.U32 R32, R27, 0x4, R16 ;  /* 0x000000041b207825 */ /* 0x001fe200078e0010 */
[----:B----4-:R-:W-:-:S03]  /*7a70*/  IADD3 R31, PT, PT, R10, 0x3420, RZ ;  /* 0x000034200a1f7810 */ /* 0x010fc60007ffe0ff */
[C---:B------:R-:W-:Y:S01]  /*7a80*/  FFMA R22, R11.reuse, R4, R18 ;  /* 0x000000040b167223 */ /* 0x040fe20000000012 */
[C---:B------:R-:W-:Y:S01]  /*7a90*/  FFMA R25, R11.reuse, R5, R36 ;  /* 0x000000050b197223 */ /* 0x040fe20000000024 */
[----:B------:R-:W-:Y:S02]  /*7aa0*/  FFMA R26, R11, R6, R21 ;  /* 0x000000060b1a7223 */ /* 0x000fe40000000015 */
[----:B------:R-:W4:Y:S01]  /*7ab0*/  LDG.E.CONSTANT R11, desc[UR6][R32.64] ;  /* 0x00000006200b7981 */ /* 0x000f22000c1e9900 */
[----:B------:R-:W-:-:S05]  /*7ac0*/  IMAD.WIDE.U32 R30, R31, 0x4, R16 ;  /* 0x000000041f1e7825 */ /* 0x000fca00078e0010 */
[----:B------:R0:W4:Y:S01]  /*7ad0*/  LDG.E.CONSTANT R18, desc[UR6][R30.64] ;  /* 0x000000061e127981 */ /* 0x000122000c1e9900 */
[C---:B------:R-:W-:Y:S01]  /*7ae0*/  FFMA R21, R23.reuse, R5, R22 ;  /* 0x0000000517157223 */ /* 0x040fe20000000016 */
[C---:B------:R-:W-:Y:S01]  /*7af0*/  FFMA R28, R23.reuse, R4, R28 ;  /* 0x00000004171c7223 */ /* 0x040fe2000000001c */
[C---:B------:R-:W-:Y:S01]  /*7b00*/  FFMA R22, R23.reuse, R6, R25 ;  /* 0x0000000617167223 */ /* 0x040fe20000000019 */
[----:B------:R-:W-:Y:S02]  /*7b10*/  FFMA R26, R23, R7, R26 ;  /* 0x00000007171a7223 */ /* 0x000fe4000000001a */
[----:B------:R-:W2:Y:S01]  /*7b20*/  LDS.128 R4, [R2+0x1c20] ;  /* 0x001c200002047984 */ /* 0x000ea20000000c00 */
[C---:B------:R-:W-:Y:S02]  /*7b30*/  IADD3 R29, PT, PT, R10.reuse, 0x3480, RZ ;  /* 0x000034800a1d7810 */ /* 0x040fe40007ffe0ff */
[C---:B0-----:R-:W-:Y:S02]  /*7b40*/  IADD3 R31, PT, PT, R10.reuse, 0x34e0, RZ ;  /* 0x000034e00a1f7810 */ /* 0x041fe40007ffe0ff */
[----:B------:R-:W-:-:S05]  /*7b50*/  IADD3 R33, PT, PT, R10, 0x35a0, RZ ;  /* 0x000035a00a217810 */ /* 0x000fca0007ffe0ff */
[----:B------:R-:W-:-:S04]  /*7b60*/  IMAD.WIDE.U32 R32, R33, 0x4, R16 ;  /* 0x0000000421207825 */ /* 0x000fc800078e0010 */
[C---:B--2---:R-:W-:Y:S01]  /*7b70*/  FFMA R23, R13.reuse, R4, R14 ;  /* 0x000000040d177223 */ /* 0x044fe2000000000e */
[----:B------:R-:W-:-:S03]  /*7b80*/  FFMA R25, R13, R5, R24 ;  /* 0x000000050d197223 */ /* 0x000fc60000000018 */
[C---:B-----5:R-:W-:Y:S02]  /*7b90*/  FFMA R14, R12.reuse, R5, R23 ;  /* 0x000000050c0e7223 */ /* 0x060fe40000000017 */
[----:B------:R-:W0:Y:S01]  /*7ba0*/  LDS.64 R4, [R2+0x1c30] ;  /* 0x001c300002047984 */ /* 0x000e220000000a00 */
[-C--:B------:R-:W-:Y:S01]  /*7bb0*/  FFMA R23, R13, R6.reuse, R15 ;  /* 0x000000060d177223 */ /* 0x080fe2000000000f */
[-C--:B---3--:R-:W-:Y:S02]  /*7bc0*/  FFMA R30, R19, R6.reuse, R14 ;  /* 0x00000006131e7223 */ /* 0x088fe4000000000e */
[----:B------:R-:W1:Y:S01]  /*7bd0*/  LDS.64 R14, [R2+0x1c98] ;  /* 0x001c9800020e7984 */ /* 0x000e620000000a00 */
[C---:B------:R-:W-:Y:S01]  /*7be0*/  FFMA R24, R12.reuse, R6, R25 ;  /* 0x000000060c187223 */ /* 0x040fe20000000019 */
[-C--:B------:R-:W-:Y:S01]  /*7bf0*/  FFMA R25, R13, R7.reuse, R20 ;  /* 0x000000070d197223 */ /* 0x080fe20000000014 */
[CC--:B------:R-:W-:Y:S01]  /*7c00*/  FFMA R23, R12.reuse, R7.reuse, R23 ;  /* 0x000000070c177223 */ /* 0x0c0fe20000000017 */
[----:B------:R-:W2:Y:S01]  /*7c10*/  LDG.E.CONSTANT R20, desc[UR6][R32.64] ;  /* 0x0000000620147981 */ /* 0x000ea2000c1e9900 */
[----:B------:R-:W-:Y:S01]  /*7c20*/  FFMA R6, R19, R7, R24 ;  /* 0x0000000713067223 */ /* 0x000fe20000000018 */
[----:B0-----:R-:W-:-:S04]  /*7c30*/  FFMA R24, R12, R4, R25 ;  /* 0x000000040c187223 */ /* 0x001fc80000000019 */
[----:B------:R-:W-:Y:S01]  /*7c40*/  FFMA R24, R19, R5, R24 ;  /* 0x0000000513187223 */ /* 0x000fe20000000018 */
[-C--:B-1----:R-:W-:Y:S01]  /*7c50*/  FFMA R7, R13, R14.reuse, R28 ;  /* 0x0000000e0d077223 */ /* 0x082fe2000000001c */
[----:B----4-:R-:W-:Y:S01]  /*7c60*/  FFMA R5, R11, R14, R30 ;  /* 0x0000000e0b057223 */ /* 0x010fe2000000001e */
[----:B------:R-:W-:Y:S01]  /*7c70*/  FFMA R25, R19, R4, R23 ;  /* 0x0000000413197223 */ /* 0x000fe20000000017 */
[-C--:B------:R-:W-:Y:S01]  /*7c80*/  FFMA R27, R11, R15.reuse, R6 ;  /* 0x0000000f0b1b7223 */ /* 0x080fe20000000006 */
[-C--:B------:R-:W-:Y:S01]  /*7c90*/  FFMA R30, R12, R15.reuse, R7 ;  /* 0x0000000f0c1e7223 */ /* 0x080fe20000000007 */
[-C--:B------:R-:W-:Y:S01]  /*7ca0*/  FFMA R14, R18, R15.reuse, R5 ;  /* 0x0000000f120e7223 */ /* 0x080fe20000000005 */
[----:B------:R-:W-:Y:S01]  /*7cb0*/  IMAD.WIDE.U32 R28, R29, 0x4, R16 ;  /* 0x000000041d1c7825 */ /* 0x000fe200078e0010 */
[----:B------:R-:W0:Y:S04]  /*7cc0*/  LDS.128 R4, [R2+0x1ca0] ;  /* 0x001ca00002047984 */ /* 0x000e280000000c00 */
[----:B------:R1:W3:Y:S01]  /*7cd0*/  LDG.E.CONSTANT R23, desc[UR6][R28.64] ;  /* 0x000000061c177981 */ /* 0x0002e2000c1e9900 */
[C---:B------:R-:W-:Y:S01]  /*7ce0*/  FFMA R21, R13.reuse, R15, R21 ;  /* 0x0000000f0d157223 */ /* 0x040fe20000000015 */
[CC--:B0-----:R-:W-:Y:S01]  /*7cf0*/  FFMA R15, R13.reuse, R4.reuse, R22 ;  /* 0x000000040d0f7223 */ /* 0x0c1fe20000000016 */
[----:B------:R-:W-:Y:S01]  /*7d00*/  FFMA R13, R13, R5, R26 ;  /* 0x000000050d0d7223 */ /* 0x000fe2000000001a */
[----:B-1----:R-:W-:Y:S01]  /*7d10*/  FFMA R28, R19, R4, R30 ;  /* 0x00000004131c7223 */ /* 0x002fe2000000001e */
[----:B------:R-:W-:-:S04]  /*7d20*/  IMAD.WIDE.U32 R30, R31, 0x4, R16 ;  /* 0x000000041f1e7825 */ /* 0x000fc800078e0010 */
[----:B------:R-:W-:Y:S01]  /*7d30*/  FFMA R26, R12, R6, R13 ;  /* 0x000000060c1a7223 */ /* 0x000fe2000000000d */
[----:B------:R-:W-:Y:S01]  /*7d40*/  IADD3 R13, PT, PT, R10, 0x3540, RZ ;  /* 0x000035400a0d7810 */ /* 0x000fe20007ffe0ff */
[C---:B------:R-:W-:Y:S01]  /*7d50*/  FFMA R22, R12.reuse, R4, R21 ;  /* 0x000000040c167223 */ /* 0x040fe20000000015 */
[----:B------:R-:W-:Y:S01]  /*7d60*/  FFMA R21, R12, R5, R15 ;  /* 0x000000050c157223 */ /* 0x000fe2000000000f */
[----:B------:R-:W4:Y:S02]  /*7d70*/  LDG.E.CONSTANT R10, desc[UR6][R30.64] ;  /* 0x000000061e0a7981 */ /* 0x000f24000c1e9900 */
[----:B------:R-:W-:-:S04]  /*7d80*/  IMAD.WIDE.U32 R16, R13, 0x4, R16 ;  /* 0x000000040d107825 */ /* 0x000fc800078e0010 */
[C---:B------:R-:W-:Y:S01]  /*7d90*/  FFMA R22, R19.reuse, R5, R22 ;  /* 0x0000000513167223 */ /* 0x040fe20000000016 */
[C---:B------:R-:W-:Y:S01]  /*7da0*/  FFMA R21, R19.reuse, R6, R21 ;  /* 0x0000000613157223 */ /* 0x040fe20000000015 */
[----:B------:R-:W-:Y:S02]  /*7db0*/  FFMA R26, R19, R7, R26 ;  /* 0x00000007131a7223 */ /* 0x000fe4000000001a */
[----:B------:R0:W5:Y:S01]  /*7dc0*/  LDG.E.CONSTANT R19, desc[UR6][R16.64] ;  /* 0x0000000610137981 */ /* 0x000162000c1e9900 */
[-C--:B------:R-:W-:Y:S01]  /*7dd0*/  FFMA R32, R18, R4.reuse, R27 ;  /* 0x0000000412207223 */ /* 0x080fe2000000001b */
[C---:B------:R-:W-:Y:S01]  /*7de0*/  FFMA R25, R11.reuse, R4, R25 ;  /* 0x000000040b197223 */ /* 0x040fe20000000019 */
[----:B------:R-:W-:-:S03]  /*7df0*/  FFMA R29, R11, R5, R24 ;  /* 0x000000050b1d7223 */ /* 0x000fc60000000018 */
[----:B------:R-:W-:Y:S01]  /*7e00*/  FFMA R25, R18, R5, R25 ;  /* 0x0000000512197223 */ /* 0x000fe20000000019 */
[----:B------:R-:W-:Y:S01]  /*7e10*/  ISETP.GT.U32.AND P0, PT, R8, 0x29f, PT ;  /* 0x0000029f0800780c */ /* 0x000fe20003f04070 */
[----:B0-----:R-:W-:Y:S01]  /*7e20*/  LDS.64 R16, [R2+0x1d20] ;  /* 0x001d200002107984 */ /* 0x001fe20000000a00 */
[----:B---3--:R-:W-:-:S03]  /*7e30*/  FFMA R27, R23, R4, R14 ;  /* 0x00000004171b7223 */ /* 0x008fc6000000000e */
[----:B------:R-:W0:Y:S01]  /*7e40*/  LDS.128 R12, [R2+0x1d10] ;  /* 0x001d1000020c7984 */ /* 0x000e220000000c00 */
[-C--:B------:R-:W-:Y:S01]  /*7e50*/  FFMA R4, R18, R6.reuse, R29 ;  /* 0x0000000612047223 */ /* 0x080fe2000000001d */
[C---:B------:R-:W-:Y:S01]  /*7e60*/  FFMA R29, R23.reuse, R5, R32 ;  /* 0x00000005171d7223 */ /* 0x040fe20000000020 */
[C---:B------:R-:W-:Y:S02]  /*7e70*/  FFMA R5, R23.reuse, R6, R25 ;  /* 0x0000000617057223 */ /* 0x040fe40000000019 */
[----:B------:R-:W-:Y:S01]  /*7e80*/  FFMA R25, R23, R7, R4 ;  /* 0x0000000717197223 */ /* 0x000fe20000000004 */
[CC--:B0-----:R-:W-:Y:S01]  /*7e90*/  FFMA R31, R11.reuse, R12.reuse, R28 ;  /* 0x0000000c0b1f7223 */ /* 0x0c1fe2000000001c */
[-C--:B------:R-:W-:Y:S01]  /*7ea0*/  FFMA R7, R11, R13.reuse, R22 ;  /* 0x0000000d0b077223 */ /* 0x080fe20000000016 */
[----:B----4-:R-:W-:Y:S02]  /*7eb0*/  FFMA R12, R10, R12, R27 ;  /* 0x0000000c0a0c7223 */ /* 0x010fe4000000001b */
[-C--:B------:R-:W-:Y:S01]  /*7ec0*/  FFMA R4, R18, R13.reuse, R31 ;  /* 0x0000000d12047223 */ /* 0x080fe2000000001f */
[-C--:B------:R-:W-:Y:S01]  /*7ed0*/  FFMA R6, R10, R13.reuse, R29 ;  /* 0x0000000d0a067223 */ /* 0x080fe2000000001d */
[-C--:B------:R-:W-:Y:S01]  /*7ee0*/  FFMA R8, R18, R14.reuse, R7 ;  /* 0x0000000e12087223 */ /* 0x080fe20000000007 */
[-C--:B------:R-:W-:Y:S01]  /*7ef0*/  FFMA R22, R10, R14.reuse, R5 ;  /* 0x0000000e0a167223 */ /* 0x080fe20000000005 */
[-C--:B------:R-:W-:Y:S01]  /*7f00*/  FFMA R27, R23, R14.reuse, R4 ;  /* 0x0000000e171b7223 */ /* 0x080fe20000000004 */
[C---:B-----5:R-:W-:Y:S01]  /*7f10*/  FFMA R31, R19.reuse, R13, R12 ;  /* 0x0000000d131f7223 */ /* 0x060fe2000000000c */
[-C--:B------:R-:W-:Y:S01]  /*7f20*/  FFMA R29, R19, R14.reuse, R6 ;  /* 0x0000000e131d7223 */ /* 0x080fe20000000006 */
[----:B------:R0:W1:Y:S04]  /*7f30*/  LDS.64 R12, [R2+0x1d88] ;  /* 0x001d8800020c7984 */ /* 0x0000680000000a00 */
[----:B------:R0:W3:Y:S01]  /*7f40*/  LDS.128 R4, [R2+0x1d90] ;  /* 0x001d900002047984 */ /* 0x0000e20000000c00 */
[CC--:B------:R-:W-:Y:S01]  /*7f50*/  FFMA R21, R11.reuse, R14.reuse, R21 ;  /* 0x0000000e0b157223 */ /* 0x0c0fe20000000015 */
[----:B------:R-:W-:Y:S01]  /*7f60*/  FFMA R11, R11, R15, R26 ;  /* 0x0000000f0b0b7223 */ /* 0x000fe2000000001a */
[----:B--2---:R-:W-:Y:S01]  /*7f70*/  FFMA R14, R20, R14, R31 ;  /* 0x0000000e140e7223 */ /* 0x004fe2000000001f */
[----:B------:R-:W-:Y:S06]  /*7f80*/  @P0 EXIT ;  /* 0x000000000000094d */ /* 0x000fec0003800000 */
[----:B------:R-:W-:Y:S02]  /*7f90*/  IMAD R0, R3, 0xc4, R0 ;  /* 0x000000c403007824 */ /* 0x000fe400078e0200 */
[-C--:B------:R-:W-:Y:S01]  /*7fa0*/  FFMA R25, R10, R15.reuse, R25 ;  /* 0x0000000f0a197223 */ /* 0x080fe20000000019 */
[----:B0-----:R-:W0:Y:S01]  /*7fb0*/  LDC.64 R2, c[0x0][0x390] ;  /* 0x0000e400ff027b82 */ /* 0x001e220000000a00 */
[-C--:B------:R-:W-:Y:S01]  /*7fc0*/  FFMA R8, R23, R15.reuse, R8 ;  /* 0x0000000f17087223 */ /* 0x080fe20000000008 */
[----:B------:R-:W-:Y:S02]  /*7fd0*/  IMAD R9, R9, 0xe, R0 ;  /* 0x0000000e09097824 */ /* 0x000fe400078e0200 */
[CC--:B------:R-:W-:Y:S01]  /*7fe0*/  FFMA R0, R18.reuse, R15.reuse, R21 ;  /* 0x0000000f12007223 */ /* 0x0c0fe20000000015 */
[-C--:B------:R-:W-:Y:S01]  /*7ff0*/  FFMA R18, R18, R16.reuse, R11 ;  /* 0x0000001012127223 */ /* 0x080fe2000000000b */
[-C--:B------:R-:W-:Y:S01]  /*8000*/  FFMA R11, R19, R15.reuse, R22 ;  /* 0x0000000f130b7223 */ /* 0x080fe20000000016 */
[C---:B------:R-:W-:Y:S01]  /*8010*/  FFMA R29, R20.reuse, R15, R29 ;  /* 0x0000000f141d7223 */ /* 0x040fe2000000001d */
[-C--:B------:R-:W-:Y:S01]  /*8020*/  FFMA R15, R23, R16.reuse, R0 ;  /* 0x00000010170f7223 */ /* 0x080fe20000000000 */
[-C--:B------:R-:W-:Y:S01]  /*8030*/  FFMA R25, R19, R16.reuse, R25 ;  /* 0x0000001013197223 */ /* 0x080fe20000000019 */
[----:B------:R-:W-:Y:S01]  /*8040*/  FFMA R18, R23, R17, R18 ;  /* 0x0000001117127223 */ /* 0x000fe20000000012 */
[----:B------:R-:W-:Y:S01]  /*8050*/  SHF.L.U32 R21, R9, 0x2, RZ ;  /* 0x0000000209157819 */ /* 0x000fe200000006ff */
[----:B------:R-:W-:Y:S01]  /*8060*/  FFMA R16, R20, R16, R11 ;  /* 0x0000001014107223 */ /* 0x000fe2000000000b */
[C---:B-1----:R-:W-:Y:S01]  /*8070*/  FFMA R12, R10.reuse, R12, R27 ;  /* 0x0000000c0a0c7223 */ /* 0x042fe2000000001b */
[C---:B------:R-:W-:Y:S01]  /*8080*/  FFMA R11, R10.reuse, R13, R8 ;  /* 0x0000000d0a0b7223 */ /* 0x040fe20000000008 */
[CC--:B---3--:R-:W-:Y:S01]  /*8090*/  FFMA R0, R10.reuse, R4.reuse, R15 ;  /* 0x000000040a007223 */ /* 0x0c8fe2000000000f */
[----:B------:R-:W-:Y:S01]  /*80a0*/  FFMA R15, R10, R5, R18 ;  /* 0x000000050a0f7223 */ /* 0x000fe20000000012 */
[C---:B------:R-:W-:Y:S01]  /*80b0*/  FFMA R13, R19.reuse, R13, R12 ;  /* 0x0000000d130d7223 */ /* 0x040fe2000000000c */
[C---:B------:R-:W-:Y:S01]  /*80c0*/  FFMA R8, R19.reuse, R4, R11 ;  /* 0x0000000413087223 */ /* 0x040fe2000000000b */
[C---:B------:R-:W-:Y:S01]  /*80d0*/  FFMA R9, R19.reuse, R5, R0 ;  /* 0x0000000513097223 */ /* 0x040fe20000000000 */
[C---:B------:R-:W-:Y:S01]  /*80e0*/  FFMA R17, R20.reuse, R17, R25 ;  /* 0x0000001114117223 */ /* 0x040fe20000000019 */
[----:B------:R-:W-:Y:S01]  /*80f0*/  FFMA R0, R19, R6, R15 ;  /* 0x0000000613007223 */ /* 0x000fe2000000000f */
[C---:B------:R-:W-:Y:S01]  /*8100*/  FFMA R13, R20.reuse, R4, R13 ;  /* 0x00000004140d7223 */ /* 0x040fe2000000000d */
[C---:B------:R-:W-:Y:S01]  /*8110*/  FFMA R5, R20.reuse, R5, R8 ;  /* 0x0000000514057223 */ /* 0x040fe20000000008 */
[----:B------:R-:W-:Y:S01]  /*8120*/  FFMA R9, R20, R6, R9 ;  /* 0x0000000614097223 */ /* 0x000fe20000000009 */
[----:B0-----:R-:W-:-:S04]  /*8130*/  IMAD.WIDE.U32 R2, R21, 0x4, R2 ;  /* 0x0000000415027825 */ /* 0x001fc800078e0002 */
[----:B------:R-:W-:Y:S01]  /*8140*/  FFMA R7, R20, R7, R0 ;  /* 0x0000000714077223 */ /* 0x000fe20000000000 */
[----:B------:R-:W-:Y:S04]  /*8150*/  REDG.E.ADD.F32.FTZ.RN.STRONG.GPU desc[UR6][R2.64], R14 ;  /* 0x0000000e020079a6 */ /* 0x000fe8000c12f306 */
[----:B------:R-:W-:Y:S04]  /*8160*/  REDG.E.ADD.F32.FTZ.RN.STRONG.GPU desc[UR6][R2.64+0x4], R29 ;  /* 0x0000041d020079a6 */ /* 0x000fe8000c12f306 */
[----:B------:R-:W-:Y:S04]  /*8170*/  REDG.E.ADD.F32.FTZ.RN.STRONG.GPU desc[UR6][R2.64+0x8], R16 ;  /* 0x00000810020079a6 */ /* 0x000fe8000c12f306 */
[----:B------:R-:W-:Y:S04]  /*8180*/  REDG.E.ADD.F32.FTZ.RN.STRONG.GPU desc[UR6][R2.64+0xc], R17 ;  /* 0x00000c11020079a6 */ /* 0x000fe8000c12f306 */
[----:B------:R-:W-:Y:S04]  /*8190*/  REDG.E.ADD.F32.FTZ.RN.STRONG.GPU desc[UR6][R2.64+0x70], R13 ;  /* 0x0000700d020079a6 */ /* 0x000fe8000c12f306 */
[----:B------:R-:W-:Y:S04]  /*81a0*/  REDG.E.ADD.F32.FTZ.RN.STRONG.GPU desc[UR6][R2.64+0x74], R5 ;  /* 0x00007405020079a6 */ /* 0x000fe8000c12f306 */
[----:B------:R-:W-:Y:S04]  /*81b0*/  REDG.E.ADD.F32.FTZ.RN.STRONG.GPU desc[UR6][R2.64+0x78], R9 ;  /* 0x00007809020079a6 */ /* 0x000fe8000c12f306 */
[----:B------:R-:W-:Y:S01]  /*81c0*/  REDG.E.ADD.F32.FTZ.RN.STRONG.GPU desc[UR6][R2.64+0x7c], R7 ;  /* 0x00007c07020079a6 */ /* 0x000fe2000c12f306 */
[----:B------:R-:W-:Y:S05]  /*81d0*/  EXIT ;  /* 0x000000000000794d */ /* 0x000fea0003800000 */
.L_x_25:
[----:B------:R-:W-:-:S00]  /*81e0*/  BRA `(.L_x_25) ;  /* 0xfffffffc00fc7947 */ /* 0x000fc0000383ffff */
[----:B------:R-:W-:-:S00]  /*81f0*/  NOP ;  /* 0x0000000000007918 */ /* 0x000fc00000000000 */
        /* <DEDUP_REMOVED lines=8> */
.L_x_30:


//--------------------- .text.default_function_kernel0 --------------------------
	.section	.text.default_function_kernel0,"ax",@progbits
	.align	128
        .global         default_function_kernel0
        .type           default_function_kernel0,@function
        .size           default_function_kernel0,(.L_x_31 - default_function_kernel0)
        .other          default_function_kernel0,@"STO_CUDA_ENTRY STV_DEFAULT"
default_function_kernel0:
.text.default_function_kernel0:
[----:B------:R-:W-:Y:S01]  /*0000*/  LDC R1, c[0x0][0x37c] ;  /* 0x0000df00ff017b82 */ /* 0x000fe20000000800 */
[----:B------:R-:W0:Y:S01]  /*0010*/  S2R R11, SR_TID.Y ;  /* 0x00000000000b7919 */ /* 0x000e220000002200 */
[----:B------:R-:W-:Y:S02]  /*0020*/  MOV R2, 0x400 ;  /* 0x0000040000027802 */ /* 0x000fe40000000f00 */
[----:B------:R-:W-:Y:S02]  /*0030*/  CS2R R36, SRZ ;  /* 0x0000000000247805 */ /* 0x000fe4000001ff00 */
[----:B------:R-:W-:Y:S01]  /*0040*/  CS2R R32, SRZ ;  /* 0x0000000000207805 */ /* 0x000fe2000001ff00 */
[----:B------:R-:W1:Y:S01]  /*0050*/  S2R R0, SR_TID.Z ;  /* 0x0000000000007919 */ /* 0x000e620000002300 */
[----:B------:R-:W-:Y:S01]  /*0060*/  IADD3 R6, PT, PT, R2, 0x3f00, RZ ;  /* 0x00003f0002067810 */ /* 0x000fe20007ffe0ff */
[----:B------:R-:W-:Y:S01]  /*0070*/  IMAD.MOV.U32 R35, RZ, RZ, RZ ;  /* 0x000000ffff237224 */ /* 0x000fe200078e00ff */
[----:B------:R-:W-:Y:S01]  /*0080*/  MOV R31, RZ ;  /* 0x000000ff001f7202 */ /* 0x000fe20000000f00 */
[----:B------:R-:W2:Y:S01]  /*0090*/  S2R R10, SR_TID.X ;  /* 0x00000000000a7919 */ /* 0x000ea20000002100 */
[----:B------:R-:W3:Y:S01]  /*00a0*/  LDCU.64 UR6, c[0x0][0x358] ;  /* 0x00006b00ff0677ac */ /* 0x000ee20008000a00 */
[----:B------:R-:W4:Y:S01]  /*00b0*/  S2R R9, SR_CgaCtaId ;  /* 0x0000000000097919 */ /* 0x000f220000008800 */
[----:B0-----:R-:W-:-:S02]  /*00c0*/  IMAD R3, R11, 0x18, RZ ;  /* 0x000000180b037824 */ /* 0x001fc400078e02ff */
[----:B------:R-:W-:Y:S02]  /*00d0*/  IMAD R11, R11, 0xb, RZ ;  /* 0x0000000b0b0b7824 */ /* 0x000fe400078e02ff */
[----:B-1----:R-:W-:Y:S02]  /*00e0*/  IMAD R5, R0, 0xa8, R3 ;  /* 0x000000a800057824 */ /* 0x002fe400078e0203 */
[C---:B------:R-:W-:Y:S01]  /*00f0*/  VIADD R13, R11.reuse, 0x1 ;  /* 0x000000010b0d7836 */ /* 0x040fe20000000000 */
[----:B------:R-:W-:Y:S01]  /*0100*/  IADD3 R12, PT, PT, R11, 0x2, RZ ;  /* 0x000000020b0c7810 */ /* 0x000fe20007ffe0ff */
[C---:B--2---:R-:W-:Y:S01]  /*0110*/  IMAD R5, R10.reuse, 0xc, R5 ;  /* 0x0000000c0a057824 */ /* 0x044fe200078e0205 */
[C---:B------:R-:W-:Y:S02]  /*0120*/  SHF.L.U32 R4, R10.reuse, 0x1, RZ ;  /* 0x000000010a047819 */ /* 0x040fe400000006ff */
[----:B------:R-:W-:Y:S02]  /*0130*/  LEA R7, R10, R3, 0x3 ;  /* 0x000000030a077211 */ /* 0x000fe400078e18ff */
[----:B----4-:R-:W-:Y:S01]  /*0140*/  LEA R2, R9, R2, 0x18 ;  /* 0x0000000209027211 */ /* 0x010fe200078ec0ff */
[----:B------:R-:W-:Y:S01]  /*0150*/  IMAD R14, R0, 0x18, R4 ;  /* 0x00000018000e7824 */ /* 0x000fe200078e0204 */
[----:B------:R-:W-:-:S02]  /*0160*/  LOP3.LUT R8, R12, 0xffff, RZ, 0xc0, !PT ;  /* 0x0000ffff0c087812 */ /* 0x000fc400078ec0ff */
[----:B------:R-:W-:Y:S02]  /*0170*/  LEA R27, R5, R2, 0x2 ;  /* 0x00000002051b7211 */ /* 0x000fe400078e10ff */
[----:B------:R-:W-:Y:S01]  /*0180*/  LOP3.LUT R5, R11, 0xffff, RZ, 0xc0, !PT ;  /* 0x0000ffff0b057812 */ /* 0x000fe200078ec0ff */
[----:B------:R-:W-:Y:S01]  /*0190*/  IMAD R8, R8, 0x5556, RZ ;  /* 0x0000555608087824 */ /* 0x000fe200078e02ff */
[----:B------:R-:W-:Y:S02]  /*01a0*/  LEA R3, R9, R6, 0x18 ;  /* 0x0000000609037211 */ /* 0x000fe400078ec0ff */
[----:B------:R-:W-:Y:S01]  /*01b0*/  IADD3 R6, PT, PT, R2, R7, RZ ;  /* 0x0000000702067210 */ /* 0x000fe20007ffe0ff */
[----:B------:R-:W-:Y:S01]  /*01c0*/  IMAD R15, R5, 0x5556, RZ ;  /* 0x00005556050f7824 */ /* 0x000fe200078e02ff */
[C---:B------:R-:W-:Y:S02]  /*01d0*/  IADD3 R5, PT, PT, R11.reuse, 0x5, RZ ;  /* 0x000000050b057810 */ /* 0x040fe40007ffe0ff */
[----:B------:R-:W-:-:S02]  /*01e0*/  IADD3 R2, PT, PT, R11, 0x4, RZ ;  /* 0x000000040b027810 */ /* 0x000fc40007ffe0ff */
[----:B------:R-:W-:Y:S02]  /*01f0*/  SHF.R.U32.HI R15, RZ, 0x10, R15 ;  /* 0x00000010ff0f7819 */ /* 0x000fe4000001160f */
[----:B------:R-:W-:Y:S02]  /*0200*/  LOP3.LUT R7, R13, 0xffff, RZ, 0xc0, !PT ;  /* 0x0000ffff0d077812 */ /* 0x000fe400078ec0ff */
[----:B------:R-:W-:Y:S02]  /*0210*/  LOP3.LUT R5, R5, 0xffff, RZ, 0xc0, !PT ;  /* 0x0000ffff05057812 */ /* 0x000fe400078ec0ff */
[----:B------:R-:W-:Y:S01]  /*0220*/  IADD3 R9, PT, PT, R15, R14, RZ ;  /* 0x0000000e0f097210 */ /* 0x000fe20007ffe0ff */
[----:B------:R-:W-:Y:S01]  /*0230*/  IMAD R7, R7, 0x5556, RZ ;  /* 0x0000555607077824 */ /* 0x000fe200078e02ff */
[----:B------:R-:W-:Y:S02]  /*0240*/  LOP3.LUT R2, R2, 0xffff, RZ, 0xc0, !PT ;  /* 0x0000ffff02027812 */ /* 0x000fe400078ec0ff */
[----:B------:R-:W-:-:S02]  /*0250*/  ISETP.GT.U32.AND P0, PT, R9, 0x23f, PT ;  /* 0x0000023f0900780c */ /* 0x000fc40003f04070 */
[----:B------:R-:W-:Y:S01]  /*0260*/  ISETP.GT.U32.AND P2, PT, R9, 0x23e, PT ;  /* 0x0000023e0900780c */ /* 0x000fe20003f44070 */
[----:B------:R-:W-:Y:S01]  /*0270*/  IMAD R9, R5, 0x5556, RZ ;  /* 0x0000555605097824 */ /* 0x000fe200078e02ff */
[----:B------:R-:W-:Y:S01]  /*0280*/  SHF.R.U32.HI R19, RZ, 0x10, R8 ;  /* 0x00000010ff137819 */ /* 0x000fe20000011608 */
[----:B------:R-:W-:Y:S01]  /*0290*/  IMAD R21, R2, 0x5556, RZ ;  /* 0x0000555602157824 */ /* 0x000fe200078e02ff */
[----:B------:R-:W-:Y:S01]  /*02a0*/  SHF.R.U32.HI R17, RZ, 0x10, R7 ;  /* 0x00000010ff117819 */ /* 0x000fe20000011607 */
[----:B------:R-:W0:Y:S01]  /*02b0*/  S2R R5, SR_CTAID.Z ;  /* 0x0000000000057919 */ /* 0x000e220000002700 */
[----:B------:R-:W-:Y:S01]  /*02c0*/  SHF.R.U32.HI R9, RZ, 0x10, R9 ;  /* 0x00000010ff097819 */ /* 0x000fe20000011609 */
[----:B------:R-:W-:Y:S01]  /*02d0*/  IMAD.IADD R7, R14, 0x1, R19 ;  /* 0x000000010e077824 */ /* 0x000fe200078e0213 */
[----:B------:R-:W-:Y:S02]  /*02e0*/  LEA.HI R8, R21, R14, RZ, 0x10 ;  /* 0x0000000e15087211 */ /* 0x000fe400078f80ff */
[----:B------:R-:W-:-:S02]  /*02f0*/  IADD3 R16, PT, PT, R4, R9, RZ ;  /* 0x0000000904107210 */ /* 0x000fc40007ffe0ff */
[CC--:B------:R-:W-:Y:S01]  /*0300*/  IADD3 R2, PT, PT, R14.reuse, R17.reuse, RZ ;  /* 0x000000110e027210 */ /* 0x0c0fe20007ffe0ff */
[----:B------:R-:W-:Y:S01]  /*0310*/  IMAD.IADD R14, R14, 0x1, R9 ;  /* 0x000000010e0e7824 */ /* 0x000fe200078e0209 */
[----:B------:R-:W-:Y:S02]  /*0320*/  ISETP.GT.U32.AND P4, PT, R7, 0x23f, PT ;  /* 0x0000023f0700780c */ /* 0x000fe40003f84070 */
[----:B------:R-:W-:Y:S02]  /*0330*/  ISETP.GT.U32.AND P1, PT, R8, 0x23f, PT ;  /* 0x0000023f0800780c */ /* 0x000fe40003f24070 */
[C---:B------:R-:W-:Y:S02]  /*0340*/  IADD3 R7, PT, PT, R4.reuse, R17, RZ ;  /* 0x0000001104077210 */ /* 0x040fe40007ffe0ff */
[----:B------:R-:W-:Y:S02]  /*0350*/  PRMT R17, R17, 0x9910, RZ ;  /* 0x0000991011117816 */ /* 0x000fe400000000ff */
[----:B------:R-:W-:-:S02]  /*0360*/  IADD3 R8, PT, PT, R4, R19, RZ ;  /* 0x0000001304087210 */ /* 0x000fc40007ffe0ff */
[----:B------:R-:W-:Y:S02]  /*0370*/  PRMT R19, R19, 0x9910, RZ ;  /* 0x0000991013137816 */ /* 0x000fe400000000ff */
[----:B------:R-:W-:Y:S02]  /*0380*/  LOP3.LUT R18, R16, 0xffff, RZ, 0xc0, !PT ;  /* 0x0000ffff10127812 */ /* 0x000fe400078ec0ff */
[----:B------:R-:W-:Y:S02]  /*0390*/  ISETP.GT.U32.AND P3, PT, R2, 0x23f, PT ;  /* 0x0000023f0200780c */ /* 0x000fe40003f64070 */
[----:B------:R-:W-:Y:S02]  /*03a0*/  LEA.HI R2, R21, R4, RZ, 0x10 ;  /* 0x0000000415027211 */ /* 0x000fe400078f80ff */
[----:B------:R-:W-:Y:S02]  /*03b0*/  IADD3 R4, PT, PT, R4, R15, RZ ;  /* 0x0000000f04047210 */ /* 0x000fe40007ffe0ff */
[----:B------:R-:W-:Y:S01]  /*03c0*/  PRMT R20, R15, 0x9910, RZ ;  /* 0x000099100f147816 */ /* 0x000fe200000000ff */
[----:B------:R-:W-:Y:S01]  /*03d0*/  IMAD R15, R17, 0x3, RZ ;  /* 0x00000003110f7824 */ /* 0x000fe200078e02ff */
[----:B------:R-:W-:Y:S01]  /*03e0*/  MOV R16, R19 ;  /* 0x0000001300107202 */ /* 0x000fe20000000f00 */
[----:B------:R-:W-:Y:S01]  /*03f0*/  IMAD R19, R18, 0x2aab, RZ ;  /* 0x00002aab12137824 */ /* 0x000fe200078e02ff */
[----:B------:R-:W-:-:S02]  /*0400*/  ISETP.GT.U32.AND P5, PT, R14, 0x23f, PT ;  /* 0x0000023f0e00780c */ /* 0x000fc40003fa4070 */
[----:B------:R-:W-:Y:S01]  /*0410*/  IADD3 R18, PT, PT, RZ, -R15, RZ ;  /* 0x8000000fff127210 */ /* 0x000fe20007ffe0ff */
[----:B------:R-:W-:Y:S01]  /*0420*/  IMAD R16, R16, 0x3, RZ ;  /* 0x0000000310107824 */ /* 0x000fe200078e02ff */
[----:B------:R-:W-:Y:S02]  /*0430*/  LEA.HI R15, R19, R0, RZ, 0xe ;  /* 0x00000000130f7211 */ /* 0x000fe400078f70ff */
[----:B------:R-:W-:Y:S01]  /*0440*/  MOV R17, R20 ;  /* 0x0000001400117202 */ /* 0x000fe20000000f00 */
[--C-:B------:R-:W-:Y:S01]  /*0450*/  IMAD R20, R10, 0x6, R11.reuse ;  /* 0x000000060a147824 */ /* 0x100fe200078e020b */
[----:B------:R-:W-:Y:S02]  /*0460*/  ISETP.GT.U32.OR P5, PT, R15, 0x17, P5 ;  /* 0x000000170f00780c */ /* 0x000fe40002fa4470 */
[----:B------:R-:W-:Y:S01]  /*0470*/  LOP3.LUT R15, R4, 0xffff, RZ, 0xc0, !PT ;  /* 0x0000ffff040f7812 */ /* 0x000fe200078ec0ff */
[----:B------:R-:W-:Y:S01]  /*0480*/  IMAD R14, R17, 0x3, RZ ;  /* 0x00000003110e7824 */ /* 0x000fe200078e02ff */
[----:B------:R-:W-:Y:S01]  /*0490*/  PRMT R18, R18, 0x7710, RZ ;  /* 0x0000771012127816 */ /* 0x000fe200000000ff */
[----:B------:R-:W-:Y:S01]  /*04a0*/  IMAD R17, R0, 0x48, R11 ;  /* 0x0000004800117824 */ /* 0x000fe200078e020b */
[----:B------:R-:W-:Y:S01]  /*04b0*/  IADD3 R16, PT, PT, RZ, -R16, RZ ;  /* 0x80000010ff107210 */ /* 0x000fe20007ffe0ff */
[----:B------:R-:W-:Y:S01]  /*04c0*/  IMAD R15, R15, 0xaaab, RZ ;  /* 0x0000aaab0f0f7824 */ /* 0x000fe200078e02ff */
[----:B------:R-:W-:-:S02]  /*04d0*/  IADD3 R18, PT, PT, R13, R18, RZ ;  /* 0x000000120d127210 */ /* 0x000fc40007ffe0ff */
[----:B------:R-:W-:Y:S02]  /*04e0*/  PRMT R13, R16, 0x7710, RZ ;  /* 0x00007710100d7816 */ /* 0x000fe400000000ff */
[----:B------:R-:W-:Y:S02]  /*04f0*/  IADD3 R16, PT, PT, RZ, -R14, RZ ;  /* 0x8000000eff107210 */ /* 0x000fe40007ffe0ff */
[----:B------:R-:W-:Y:S01]  /*0500*/  SHF.R.U32.HI R21, RZ, 0x14, R15 ;  /* 0x00000014ff157819 */ /* 0x000fe2000001160f */
[----:B------:R-:W-:Y:S01]  /*0510*/  IMAD.IADD R14, R12, 0x1, R13 ;  /* 0x000000010c0e7824 */ /* 0x000fe200078e020d */
[----:B------:R-:W-:Y:S01]  /*0520*/  PRMT R12, R16, 0x7710, RZ ;  /* 0x00007710100c7816 */ /* 0x000fe200000000ff */
[C---:B0-----:R-:W-:Y:S01]  /*0530*/  IMAD R13, R5.reuse, 0xa200, RZ ;  /* 0x0000a200050d7824 */ /* 0x041fe200078e02ff */
[----:B------:R-:W-:Y:S01]  /*0540*/  ISETP.GT.U32.AND P6, PT, R20, 0x42, PT ;  /* 0x000000421400780c */ /* 0x000fe20003fc4070 */
[----:B------:R-:W-:Y:S01]  /*0550*/  IMAD R16, R5, 0x18, R0 ;  /* 0x0000001805107824 */ /* 0x000fe200078e0200 */
[----:B------:R-:W-:-:S02]  /*0560*/  IADD3 R30, PT, PT, R21, R0, RZ ;  /* 0x00000000151e7210 */ /* 0x000fc40007ffe0ff */
[----:B------:R-:W-:Y:S02]  /*0570*/  IADD3 R12, PT, PT, R11, R12, RZ ;  /* 0x0000000c0b0c7210 */ /* 0x000fe40007ffe0ff */
[C---:B------:R-:W-:Y:S01]  /*0580*/  ISETP.NE.OR P6, PT, R10.reuse, RZ, P6 ;  /* 0x000000ff0a00720c */ /* 0x040fe200037c5670 */
[----:B------:R-:W-:Y:S01]  /*0590*/  IMAD R10, R10, 0x6, R17 ;  /* 0x000000060a0a7824 */ /* 0x000fe200078e0211 */
[----:B------:R-:W-:Y:S02]  /*05a0*/  IADD3 R15, PT, PT, R4, 0x1, RZ ;  /* 0x00000001040f7810 */ /* 0x000fe40007ffe0ff */
[----:B------:R-:W-:Y:S02]  /*05b0*/  ISETP.GT.U32.OR P0, PT, R30, 0x17, P0 ;  /* 0x000000171e00780c */ /* 0x000fe40000704470 */
[C---:B------:R-:W-:Y:S02]  /*05c0*/  LOP3.LUT R12, R13.reuse, 0xffff, R12, 0xf8, !PT ;  /* 0x0000ffff0d0c7812 */ /* 0x040fe400078ef80c */
[----:B------:R-:W-:-:S02]  /*05d0*/  LOP3.LUT R11, R13, 0xffff, R18, 0xf8, !PT ;  /* 0x0000ffff0d0b7812 */ /* 0x000fc400078ef812 */
[----:B------:R-:W-:Y:S02]  /*05e0*/  LOP3.LUT R13, R13, 0xffff, R14, 0xf8, !PT ;  /* 0x0000ffff0d0d7812 */ /* 0x000fe400078ef80e */
[----:B------:R-:W-:Y:S02]  /*05f0*/  LOP3.LUT R22, R2, 0xffff, RZ, 0xc0, !PT ;  /* 0x0000ffff02167812 */ /* 0x000fe400078ec0ff */
[----:B------:R-:W-:Y:S02]  /*0600*/  ISETP.GT.U32.OR P0, PT, R10, 0x6bf, P0 ;  /* 0x000006bf0a00780c */ /* 0x000fe40000704470 */
[----:B------:R-:W-:Y:S01]  /*0610*/  LOP3.LUT R19, R15, 0xffff, RZ, 0xc0, !PT ;  /* 0x0000ffff0f137812 */ /* 0x000fe200078ec0ff */
[----:B------:R-:W-:Y:S01]  /*0620*/  IMAD R23, R22, 0x2aab, RZ ;  /* 0x00002aab16177824 */ /* 0x000fe200078e02ff */
[----:B------:R-:W-:Y:S02]  /*0630*/  LOP3.LUT R14, R7, 0xffff, RZ, 0xc0, !PT ;  /* 0x0000ffff070e7812 */ /* 0x000fe400078ec0ff */
[----:B------:R-:W-:Y:S01]  /*0640*/  LOP3.LUT R18, R8, 0xffff, RZ, 0xc0, !PT ;  /* 0x0000ffff08127812 */ /* 0x000fe200078ec0ff */
[----:B------:R-:W-:Y:S01]  /*0650*/  IMAD R22, R19, 0xaaab, RZ ;  /* 0x0000aaab13167824 */ /* 0x000fe200078e02ff */
[----:B------:R-:W-:Y:S01]  /*0660*/  IADD3 R24, PT, PT, R21, R16, RZ ;  /* 0x0000001015187210 */ /* 0x000fe20007ffe0ff */
[----:B------:R-:W-:Y:S01]  /*0670*/  IMAD R14, R14, 0x2aab, RZ ;  /* 0x00002aab0e0e7824 */ /* 0x000fe200078e02ff */
[----:B------:R-:W-:Y:S01]  /*0680*/  ISETP.GT.U32.OR P0, PT, R20, 0x47, P0 ;  /* 0x000000471400780c */ /* 0x000fe20000704470 */
[----:B------:R-:W-:Y:S01]  /*0690*/  IMAD R18, R18, 0x2aab, RZ ;  /* 0x00002aab12127824 */ /* 0x000fe200078e02ff */
[----:B------:R-:W-:-:S02]  /*06a0*/  SHF.R.U32.HI R19, RZ, 0x12, R23 ;  /* 0x00000012ff137819 */ /* 0x000fc40000011617 */
[----:B------:R-:W-:Y:S02]  /*06b0*/  ISETP.GT.U32.OR P0, PT, R24, 0x5f, P0 ;  /* 0x0000005f1800780c */ /* 0x000fe40000704470 */
[----:B------:R-:W-:Y:S02]  /*06c0*/  PRMT R24, R21, 0x9910, RZ ;  /* 0x0000991015187816 */ /* 0x000fe400000000ff */
[----:B------:R-:W-:Y:S01]  /*06d0*/  SHF.R.U32.HI R21, RZ, 0x14, R22 ;  /* 0x00000014ff157819 */ /* 0x000fe20000011616 */
[----:B------:R-:W-:Y:S01]  /*06e0*/  IMAD.IADD R22, R16, 0x1, R19 ;  /* 0x0000000110167824 */ /* 0x000fe200078e0213 */
[----:B------:R-:W-:Y:S02]  /*06f0*/  SHF.R.U32.HI R29, RZ, 0x12, R14 ;  /* 0x00000012ff1d7819 */ /* 0x000fe4000001160e */
[----:B------:R-:W-:Y:S02]  /*0700*/  SHF.R.U32.HI R23, RZ, 0x12, R18 ;  /* 0x00000012ff177819 */ /* 0x000fe40000011612 */
[----:B------:R-:W-:-:S02]  /*0710*/  MOV R18, R24 ;  /* 0x0000001800127202 */ /* 0x000fc40000000f00 */
[-C--:B------:R-:W-:Y:S02]  /*0720*/  IADD3 R14, PT, PT, R19, R0.reuse, RZ ;  /* 0x00000000130e7210 */ /* 0x080fe40007ffe0ff */
[-C--:B------:R-:W-:Y:S01]  /*0730*/  IADD3 R24, PT, PT, R21, R0.reuse, RZ ;  /* 0x0000000015187210 */ /* 0x080fe20007ffe0ff */
[----:B------:R-:W-:Y:S01]  /*0740*/  IMAD R18, R18, 0x18, RZ ;  /* 0x0000001812127824 */ /* 0x000fe200078e02ff */
[-C--:B------:R-:W-:Y:S02]  /*0750*/  IADD3 R28, PT, PT, R29, R0.reuse, RZ ;  /* 0x000000001d1c7210 */ /* 0x080fe40007ffe0ff */
[----:B------:R-:W-:Y:S02]  /*0760*/  IADD3 R26, PT, PT, R23, R0, RZ ;  /* 0x00000000171a7210 */ /* 0x000fe40007ffe0ff */
[----:B------:R-:W-:Y:S02]  /*0770*/  ISETP.GT.U32.OR P1, PT, R14, 0x17, P1 ;  /* 0x000000170e00780c */ /* 0x000fe40000f24470 */
[----:B------:R-:W-:-:S02]  /*0780*/  ISETP.GT.U32.OR P2, PT, R24, 0x17, P2 ;  /* 0x000000171800780c */ /* 0x000fc40001744470 */
[----:B------:R-:W-:Y:S02]  /*0790*/  ISETP.GT.U32.OR P3, PT, R28, 0x17, P3 ;  /* 0x000000171c00780c */ /* 0x000fe40001f64470 */
[----:B------:R-:W-:Y:S02]  /*07a0*/  ISETP.GT.U32.OR P4, PT, R26, 0x17, P4 ;  /* 0x000000171a00780c */ /* 0x000fe40002784470 */
[C---:B------:R-:W-:Y:S02]  /*07b0*/  ISETP.GT.U32.OR P1, PT, R10.reuse, 0x6bb, P1 ;  /* 0x000006bb0a00780c */ /* 0x040fe40000f24470 */
[C---:B------:R-:W-:Y:S02]  /*07c0*/  ISETP.GT.U32.OR P2, PT, R10.reuse, 0x6bc, P2 ;  /* 0x000006bc0a00780c */ /* 0x040fe40001744470 */
[C---:B------:R-:W-:Y:S02]  /*07d0*/  ISETP.GT.U32.OR P3, PT, R10.reuse, 0x6be, P3 ;  /* 0x000006be0a00780c */ /* 0x040fe40001f64470 */
[----:B------:R-:W-:-:S02]  /*07e0*/  ISETP.GT.U32.OR P4, PT, R10, 0x6bd, P4 ;  /* 0x000006bd0a00780c */ /* 0x000fc40002784470 */
[----:B------:R-:W-:Y:S02]  /*07f0*/  IADD3 R18, PT, PT, RZ, -R18, RZ ;  /* 0x80000012ff127210 */ /* 0x000fe40007ffe0ff */
[C---:B------:R-:W-:Y:S02]  /*0800*/  ISETP.GT.U32.OR P1, PT, R20.reuse, 0x43, P1 ;  /* 0x000000431400780c */ /* 0x040fe40000f24470 */
[C---:B------:R-:W-:Y:S02]  /*0810*/  ISETP.GT.U32.OR P2, PT, R20.reuse, 0x44, P2 ;  /* 0x000000441400780c */ /* 0x040fe40001744470 */
[C---:B------:R-:W-:Y:S02]  /*0820*/  ISETP.GT.U32.OR P3, PT, R20.reuse, 0x46, P3 ;  /* 0x000000461400780c */ /* 0x040fe40001f64470 */
[----:B------:R-:W-:Y:S02]  /*0830*/  ISETP.GT.U32.OR P4, PT, R20, 0x45, P4 ;  /* 0x000000451400780c */ /* 0x000fe40002784470 */
[----:B------:R-:W-:-:S02]  /*0840*/  PRMT R25, R18, 0x7710, RZ ;  /* 0x0000771012197816 */ /* 0x000fc400000000ff */
[C---:B------:R-:W-:Y:S02]  /*0850*/  IADD3 R20, PT, PT, R16.reuse, R29, RZ ;  /* 0x0000001d10147210 */ /* 0x040fe40007ffe0ff */
[----:B------:R-:W-:Y:S02]  /*0860*/  IADD3 R18, PT, PT, R16, R23, RZ ;  /* 0x0000001710127210 */ /* 0x000fe40007ffe0ff */
[----:B------:R-:W-:Y:S01]  /*0870*/  ISETP.GT.U32.OR P1, PT, R22, 0x5f, P1 ;  /* 0x0000005f1600780c */ /* 0x000fe20000f24470 */
[----:B------:R-:W-:Y:S01]  /*0880*/  IMAD.IADD R22, R16, 0x1, R21 ;  /* 0x0000000110167824 */ /* 0x000fe200078e0215 */
[----:B------:R-:W-:Y:S02]  /*0890*/  ISETP.GT.U32.OR P3, PT, R20, 0x5f, P3 ;  /* 0x0000005f1400780c */ /* 0x000fe40001f64470 */
[----:B------:R-:W-:Y:S02]  /*08a0*/  IADD3 R16, PT, PT, R4, R25, RZ ;  /* 0x0000001904107210 */ /* 0x000fe40007ffe0ff */
[----:B------:R-:W-:-:S02]  /*08b0*/  ISETP.GT.U32.OR P4, PT, R18, 0x5f, P4 ;  /* 0x0000005f1200780c */ /* 0x000fc40002784470 */
[----:B------:R-:W-:Y:S02]  /*08c0*/  PRMT R20, R19, 0x9910, RZ ;  /* 0x0000991013147816 */ /* 0x000fe400000000ff */
[-C--:B------:R-:W-:Y:S02]  /*08d0*/  LEA R4, R17, R3.reuse, 0x2 ;  /* 0x0000000311047211 */ /* 0x080fe400078e10ff */
[----:B------:R-:W-:Y:S02]  /*08e0*/  PRMT R18, R21, 0x9910, RZ ;  /* 0x0000991015127816 */ /* 0x000fe400000000ff */
[----:B------:R-:W-:Y:S02]  /*08f0*/  PRMT R17, R29, 0x9910, RZ ;  /* 0x000099101d117816 */ /* 0x000fe400000000ff */
[----:B------:R-:W-:Y:S01]  /*0900*/  ISETP.GT.U32.OR P5, PT, R10, 0x6ba, P5 ;  /* 0x000006ba0a00780c */ /* 0x000fe20002fa4470 */
[----:B------:R-:W-:Y:S01]  /*0910*/  IMAD R18, R18, 0x18, RZ ;  /* 0x0000001812127824 */ /* 0x000fe200078e02ff */
[----:B------:R-:W-:Y:S01]  /*0920*/  LEA R25, R10, R3, 0x2 ;  /* 0x000000030a197211 */ /* 0x000fe200078e10ff */
[----:B------:R-:W-:Y:S01]  /*0930*/  IMAD R10, R0, 0x120, R3 ;  /* 0x00000120000a7824 */ /* 0x000fe200078e0203 */
[----:B------:R-:W-:Y:S01]  /*0940*/  PRMT R19, R23, 0x9910, RZ ;  /* 0x0000991017137816 */ /* 0x000fe200000000ff */
[----:B------:R-:W-:Y:S01]  /*0950*/  IMAD R3, R20, 0x18, RZ ;  /* 0x0000001814037824 */ /* 0x000fe200078e02ff */
[----:B------:R-:W-:Y:S01]  /*0960*/  IADD3 R18, PT, PT, RZ, -R18, RZ ;  /* 0x80000012ff127210 */ /* 0x000fe20007ffe0ff */
[----:B------:R-:W-:Y:S01]  /*0970*/  IMAD R20, R0, 0x6c0, R13 ;  /* 0x000006c000147824 */ /* 0x000fe200078e020d */
[----:B------:R-:W-:Y:S01]  /*0980*/  PRMT R16, R16, 0x9910, RZ ;  /* 0x0000991010107816 */ /* 0x000fe200000000ff */
[----:B------:R-:W-:-:S02]  /*0990*/  IMAD R0, R17, 0x18, RZ ;  /* 0x0000001811007824 */ /* 0x000fc400078e02ff */
[----:B------:R-:W-:Y:S02]  /*09a0*/  HFMA2 R23, -RZ, RZ, 0, 0 ;  /* 0x00000000ff177431 */ /* 0x000fe400000001ff */
[----:B------:R-:W-:Y:S01]  /*09b0*/  IMAD R17, R19, 0x18, RZ ;  /* 0x0000001813117824 */ /* 0x000fe200078e02ff */
[----:B------:R-:W-:Y:S01]  /*09c0*/  ISETP.GT.U32.OR P2, PT, R22, 0x5f, P2 ;  /* 0x0000005f1600780c */ /* 0x000fe20001744470 */
[----:B------:R-:W-:Y:S01]  /*09d0*/  IMAD.MOV R19, RZ, RZ, -R3 ;  /* 0x000000ffff137224 */ /* 0x000fe200078e0a03 */
[----:B------:R-:W-:Y:S01]  /*09e0*/  IADD3 R0, PT, PT, RZ, -R0, RZ ;  /* 0x80000000ff007210 */ /* 0x000fe20007ffe0ff */
[----:B------:R-:W-:Y:S01]  /*09f0*/  IMAD R3, R9, 0x9, R20 ;  /* 0x0000000909037824 */ /* 0x000fe200078e0214 */
[----:B------:R-:W-:Y:S02]  /*0a00*/  PRMT R20, R18, 0x7710, RZ ;  /* 0x0000771012147816 */ /* 0x000fe400000000ff */
[----:B------:R-:W-:Y:S02]  /*0a10*/  PRMT R9, R19, 0x7710, RZ ;  /* 0x0000771013097816 */ /* 0x000fe400000000ff */
[----:B------:R-:W-:-:S02]  /*0a20*/  PRMT R18, R0, 0x7710, RZ ;  /* 0x0000771000127816 */ /* 0x000fc400000000ff */
[----:B------:R-:W-:Y:S02]  /*0a30*/  IADD3 R17, PT, PT, RZ, -R17, RZ ;  /* 0x80000011ff117210 */ /* 0x000fe40007ffe0ff */
[----:B------:R-:W-:Y:S01]  /*0a40*/  IADD3 R0, PT, PT, R2, R9, RZ ;  /* 0x0000000902007210 */ /* 0x000fe20007ffe0ff */
[----:B------:R-:W-:Y:S01]  /*0a50*/  IMAD.IADD R7, R7, 0x1, R18 ;  /* 0x0000000107077824 */ /* 0x000fe200078e0212 */
[----:B------:R-:W-:Y:S01]  /*0a60*/  PRMT R9, R17, 0x7710, RZ ;  /* 0x0000771011097816 */ /* 0x000fe200000000ff */
[----:B------:R-:W0:Y:S01]  /*0a70*/  S2R R2, SR_CTAID.X ;  /* 0x0000000000027919 */ /* 0x000e220000002500 */
[----:B------:R-:W-:Y:S02]  /*0a80*/  PRMT R17, R0, 0x9910, RZ ;  /* 0x0000991000117816 */ /* 0x000fe400000000ff */
[----:B------:R-:W-:Y:S02]  /*0a90*/  IADD3 R15, PT, PT, R15, R20, RZ ;  /* 0x000000140f0f7210 */ /* 0x000fe40007ffe0ff */
[----:B------:R-:W-:-:S02]  /*0aa0*/  MOV R0, R16 ;  /* 0x0000001000007202 */ /* 0x000fc40000000f00 */
[----:B------:R-:W-:Y:S02]  /*0ab0*/  IADD3 R8, PT, PT, R8, R9, RZ ;  /* 0x0000000908087210 */ /* 0x000fe40007ffe0ff */
[----:B------:R-:W-:Y:S01]  /*0ac0*/  PRMT R7, R7, 0x9910, RZ ;  /* 0x0000991007077816 */ /* 0x000fe200000000ff */
[----:B------:R-:W-:Y:S01]  /*0ad0*/  IMAD R0, R0, 0x9, RZ ;  /* 0x0000000900007824 */ /* 0x000fe200078e02ff */
[----:B------:R-:W-:Y:S02]  /*0ae0*/  PRMT R9, R15, 0x9910, RZ ;  /* 0x000099100f097816 */ /* 0x000fe400000000ff */
[----:B------:R-:W-:Y:S02]  /*0af0*/  PRMT R16, R8, 0x9910, RZ ;  /* 0x0000991008107816 */ /* 0x000fe400000000ff */
[----:B------:R-:W-:Y:S01]  /*0b00*/  MOV R15, R17 ;  /* 0x00000011000f7202 */ /* 0x000fe20000000f00 */
[----:B------:R-:W-:Y:S01]  /*0b10*/  IMAD R9, R9, 0x9, RZ ;  /* 0x0000000909097824 */ /* 0x000fe200078e02ff */
[----:B------:R-:W-:-:S02]  /*0b20*/  MOV R8, R7 ;  /* 0x0000000700087202 */ /* 0x000fc40000000f00 */
[----:B------:R-:W-:Y:S01]  /*0b30*/  LOP3.LUT R7, R0, 0xffff, RZ, 0xc0, !PT ;  /* 0x0000ffff00077812 */ /* 0x000fe200078ec0ff */
[----:B------:R-:W-:Y:S01]  /*0b40*/  IMAD R15, R15, 0x9, RZ ;  /* 0x000000090f0f7824 */ /* 0x000fe200078e02ff */
[----:B------:R-:W-:Y:S01]  /*0b50*/  LOP3.LUT R9, R9, 0xffff, RZ, 0xc0, !PT ;  /* 0x0000ffff09097812 */ /* 0x000fe200078ec0ff */
[----:B------:R-:W-:Y:S01]  /*0b60*/  IMAD R0, R8, 0x9, RZ ;  /* 0x0000000908007824 */ /* 0x000fe200078e02ff */
[----:B------:R-:W-:Y:S01]  /*0b70*/  IADD3 R7, PT, PT, R7, R12, RZ ;  /* 0x0000000c07077210 */ /* 0x000fe20007ffe0ff */
[----:B------:R-:W-:Y:S01]  /*0b80*/  IMAD R8, R16, 0x9, RZ ;  /* 0x0000000910087824 */ /* 0x000fe200078e02ff */
[----:B------:R-:W-:Y:S02]  /*0b90*/  LOP3.LUT R16, R15, 0xffff, RZ, 0xc0, !PT ;  /* 0x0000ffff0f107812 */ /* 0x000fe400078ec0ff */
[----:B------:R-:W-:Y:S01]  /*0ba0*/  LOP3.LUT R0, R0, 0xffff, RZ, 0xc0, !PT ;  /* 0x0000ffff00007812 */ /* 0x000fe200078ec0ff */
[----:B------:R-:W-:Y:S01]  /*0bb0*/  IMAD R30, R30, 0x6c0, R7 ;  /* 0x000006c01e1e7824 */ /* 0x000fe200078e0207 */
[----:B------:R-:W-:Y:S01]  /*0bc0*/  LOP3.LUT R8, R8, 0xffff, RZ, 0xc0, !PT ;  /* 0x0000ffff08087812 */ /* 0x000fe200078ec0ff */
[----:B------:R-:W-:Y:S01]  /*0bd0*/  IMAD.IADD R15, R11, 0x1, R16 ;  /* 0x000000010b0f7824 */ /* 0x000fe200078e0210 */
[----:B------:R-:W-:Y:S01]  /*0be0*/  IADD3 R9, PT, PT, R12, R9, RZ ;  /* 0x000000090c097210 */ /* 0x000fe20007ffe0ff */
[----:B------:R-:W-:Y:S01]  /*0bf0*/  HFMA2 R7, -RZ, RZ, 0, 0 ;  /* 0x00000000ff077431 */ /* 0x000fe200000001ff */
[----:B------:R-:W-:Y:S01]  /*0c00*/  IADD3 R11, PT, PT, R0, R11, RZ ;  /* 0x0000000b000b7210 */ /* 0x000fe20007ffe0ff */
[----:B------:R-:W-:Y:S01]  /*0c10*/  IMAD R0, R14, 0x6c0, R15 ;  /* 0x000006c00e007824 */ /* 0x000fe200078e020f */
[----:B------:R-:W-:Y:S01]  /*0c20*/  IADD3 R13, PT, PT, R8, R13, RZ ;  /* 0x0000000d080d7210 */ /* 0x000fe20007ffe0ff */
[----:B------:R-:W-:Y:S01]  /*0c30*/  IMAD R24, R24, 0x6c0, R9 ;  /* 0x000006c018187824 */ /* 0x000fe200078e0209 */
[----:B------:R-:W-:Y:S01]  /*0c40*/  PLOP3.LUT P5, PT, P5, P6, PT, 0xf8, 0x8f ;  /* 0x00000000008f781c */ /* 0x000fe20002fadf70 */
[----:B------:R-:W-:Y:S01]  /*0c50*/  IMAD R28, R28, 0x6c0, R11 ;  /* 0x000006c01c1c7824 */ /* 0x000fe200078e020b */
[----:B------:R-:W-:Y:S01]  /*0c60*/  MOV R29, RZ ;  /* 0x000000ff001d7202 */ /* 0x000fe20000000f00 */
[----:B------:R-:W-:Y:S01]  /*0c70*/  IMAD R26, R26, 0x6c0, R13 ;  /* 0x000006c01a1a7824 */ /* 0x000fe200078e020d */
[----:B0--3--:R-:W-:-:S09]  /*0c80*/  IADD3 R8, PT, PT, R10, 0x8, RZ ;  /* 0x000000080a087810 */ /* 0x009fd20007ffe0ff */
.L_x_28:
[----:B------:R-:W0:Y:S01]  /*0c90*/  S2R R13, SR_TID.Z ;  /* 0x00000000000d7919 */ /* 0x000e220000002300 */
[----:B------:R-:W-:Y:S01]  /*0ca0*/  MOV R11, RZ ;  /* 0x000000ff000b7202 */ /* 0x000fe20000000f00 */
[----:B------:R-:W1:Y:S01]  /*0cb0*/  S2R R9, SR_TID.X ;  /* 0x0000000000097919 */ /* 0x000e620000002100 */
[----:B------:R-:W2:Y:S01]  /*0cc0*/  S2R R10, SR_TID.Y ;  /* 0x00000000000a7919 */ /* 0x000ea20000002200 */
[----:B0-----:R-:W-:-:S07]  /*0cd0*/  IMAD R13, R13, 0x310, RZ ;  /* 0x000003100d0d7824 */ /* 0x001fce00078e02ff */
.L_x_27:
[C---:B--2---:R-:W-:Y:S01]  /*0ce0*/  IMAD R12, R10.reuse, 0x70, R13 ;  /* 0x000000700a0c7824 */ /* 0x044fe200078e020d */
[----:B-1----:R-:W-:Y:S01]  /*0cf0*/  SHF.L.U32 R19, R9, 0x1, RZ ;  /* 0x0000000109137819 */ /* 0x002fe200000006ff */
[----:B------:R-:W-:Y:S01]  /*0d00*/  IMAD R17, R7, 0x4980, RZ ;  /* 0x0000498007117824 */ /* 0x000fe200078e02ff */
[----:B------:R-:W-:Y:S01]  /*0d10*/  P2R R20, PR, RZ, 0x20 ;  /* 0x00000020ff147803 */ /* 0x000fe20000000000 */
[----:B------:R-:W-:Y:S01]  /*0d20*/  IMAD R15, R9, 0x38, R12 ;  /* 0x00000038090f7824 */ /* 0x000fe200078e020c */
[----:B------:R-:W-:Y:S01]  /*0d30*/  LEA R22, R10, R19, 0x2 ;  /* 0x000000130a167211 */ /* 0x000fe200078e10ff */
[----:B------:R-:W-:Y:S01]  /*0d40*/  IMAD R21, R11, 0x1c, RZ ;  /* 0x0000001c0b157824 */ /* 0x000fe200078e02ff */
[----:B------:R-:W0:Y:S01]  /*0d50*/  LDC.64 R18, c[0x0][0x380] ;  /* 0x0000e000ff127b82 */ /* 0x000e220000000a00 */
[----:B------:R-:W-:Y:S01]  /*0d60*/  HFMA2 R34, -RZ, RZ, 0, 0 ;  /* 0x00000000ff227431 */ /* 0x000fe200000001ff */
[----:B------:R-:W-:Y:S01]  /*0d70*/  LEA R14, R2, R15, 0x2 ;  /* 0x0000000f020e7211 */ /* 0x000fe200078e10ff */
[----:B------:R-:W-:Y:S01]  /*0d80*/  IMAD.IADD R16, R22, 0x1, R11 ;  /* 0x0000000116107824 */ /* 0x000fe200078e020b */
[----:B------:R-:W-:Y:S01]  /*0d90*/  MOV R38, RZ ;  /* 0x000000ff00267202 */ /* 0x000fe20000000f00 */
[----:B------:R-:W1:Y:S03]  /*0da0*/  LDCU.64 UR4, c[0x0][0x380] ;  /* 0x00007000ff0477ac */ /* 0x000e660008000a00 */
[----:B------:R-:W-:Y:S01]  /*0db0*/  BAR.SYNC.DEFER_BLOCKING 0x0 ;  /* 0x0000000000007b1d */ /* 0x000fe20000010000 */
[----:B------:R-:W-:-:S02]  /*0dc0*/  IADD3 R15, P5, P6, R21, R14, R17 ;  /* 0x0000000e150f7210 */ /* 0x000fc40007ebe011 */
[----:B------:R-:W-:Y:S02]  /*0dd0*/  IADD3 R14, PT, PT, R14, -0x1d, R17 ;  /* 0xffffffe30e0e7810 */ /* 0x000fe40007ffe011 */
[----:B------:R-:W-:Y:S02]  /*0de0*/  IADD3.X R12, PT, PT, RZ, RZ, RZ, P5, P6 ;  /* 0x000000ffff0c7210 */ /* 0x000fe40002fec4ff */
[----:B------:R-:W-:Y:S02]  /*0df0*/  ISETP.GT.U32.AND P6, PT, R16, 0x1b, PT ;  /* 0x0000001b1000780c */ /* 0x000fe40003fc4070 */
[----:B------:R-:W-:Y:S02]  /*0e00*/  IADD3 R21, PT, PT, R14, R21, RZ ;  /* 0x000000150e157210 */ /* 0x000fe40007ffe0ff */
[----:B------:R-:W-:-:S13]  /*0e10*/  ISETP.EQ.OR P5, PT, R2, RZ, P6 ;  /* 0x000000ff0200720c */ /* 0x000fda00037a2670 */
[----:B------:R-:W-:-:S05]  /*0e20*/  @!P5 IADD3 R17, PT, PT, R21, 0x1c, RZ ;  /* 0x0000001c1511d810 */ /* 0x000fca0007ffe0ff */
[----:B0-----:R-:W-:-:S05]  /*0e30*/  @!P5 IMAD.WIDE.U32 R16, R17, 0x4, R18 ;  /* 0x000000041110d825 */ /* 0x001fca00078e0012 */
[----:B------:R0:W2:Y:S01]  /*0e40*/  @!P5 LDG.E.CONSTANT R34, desc[UR6][R16.64] ;  /* 0x000000061022d981 */ /* 0x0000a2000c1e9900 */
[----:B------:R-:W-:-:S04]  /*0e50*/  LOP3.LUT P5, R22, R11, RZ, R22, 0xfa, !PT ;  /* 0x000000ff0b167212 */ /* 0x000fc800078afa16 */
[----:B------:R-:W-:Y:S01]  /*0e60*/  ISETP.EQ.OR P5, PT, R2, RZ, !P5 ;  /* 0x000000ff0200720c */ /* 0x000fe20006fa2670 */
[----:B0-----:R-:W-:-:S12]  /*0e70*/  IMAD.WIDE R16, R21, 0x4, R18 ;  /* 0x0000000415107825 */ /* 0x001fd800078e0212 */
[----:B------:R-:W3:Y:S01]  /*0e80*/  @!P5 LDG.E.CONSTANT R38, desc[UR6][R16.64] ;  /* 0x000000061026d981 */ /* 0x000ee2000c1e9900 */
[----:B-1----:R-:W-:Y:S02]  /*0e90*/  LEA R14, P5, R15, UR4, 0x2 ;  /* 0x000000040f0e7c11 */ /* 0x002fe4000f8a10ff */
[----:B------:R-:W-:Y:S02]  /*0ea0*/  @!P6 IADD3 R21, PT, PT, R21, 0x1d, RZ ;  /* 0x0000001d1515e810 */ /* 0x000fe40007ffe0ff */
[----:B------:R-:W-:Y:S01]  /*0eb0*/  LEA.HI.X R15, R15, UR5, R12, 0x2, P5 ;  /* 0x000000050f0f7c11 */ /* 0x000fe2000a8f140c */
[----:B------:R-:W-:Y:S02]  /*0ec0*/  HFMA2 R12, -RZ, RZ, 0, 0 ;  /* 0x00000000ff0c7431 */ /* 0x000fe400000001ff */
[----:B------:R-:W-:-:S05]  /*0ed0*/  @!P6 IMAD.WIDE.U32 R18, R21, 0x4, R18 ;  /* 0x000000041512e825 */ /* 0x000fca00078e0012 */
[----:B------:R-:W4:Y:S01]  /*0ee0*/  @!P6 LDG.E.CONSTANT R12, desc[UR6][R18.64] ;  /* 0x00000006120ce981 */ /* 0x000f22000c1e9900 */
[----:B------:R-:W-:Y:S02]  /*0ef0*/  ISETP.NE.AND P5, PT, R20, RZ, PT ;  /* 0x000000ff1400720c */ /* 0x000fe40003fa5270 */
[----:B------:R-:W-:-:S06]  /*0f00*/  CS2R R20, SRZ ;  /* 0x0000000000147805 */ /* 0x000fcc000001ff00 */
[----:B------:R-:W5:Y:S04]  /*0f10*/  @!P6 LDG.E.CONSTANT R20, desc[UR6][R14.64+0x4] ;  /* 0x000004060e14e981 */ /* 0x000f68000c1e9900 */
[----:B------:R-:W5:Y:S01]  /*0f20*/  @!P6 LDG.E.CONSTANT R21, desc[UR6][R14.64+0x8] ;  /* 0x000008060e15e981 */ /* 0x000f62000c1e9900 */
[----:B------:R-:W-:Y:S02]  /*0f30*/  HFMA2 R40, -RZ, RZ, 0, 0 ;  /* 0x00000000ff287431 */ /* 0x000fe400000001ff */
[----:B------:R-:W-:Y:S01]  /*0f40*/  HFMA2 R44, -RZ, RZ, 0, 0 ;  /* 0x00000000ff2c7431 */ /* 0x000fe200000001ff */
[----:B------:R-:W-:Y:S01]  /*0f50*/  MOV R42, RZ ;  /* 0x000000ff002a7202 */ /* 0x000fe20000000f00 */
[----:B--2---:R-:W-:Y:S04]  /*0f60*/  STS [R27+0x18], R34 ;  /* 0x000018221b007388 */ /* 0x004fe80000000800 */
[----:B---3--:R0:W-:Y:S02]  /*0f70*/  STS [R27], R38 ;  /* 0x000000261b007388 */ /* 0x0081e40000000800 */
[----:B0-----:R-:W-:-:S06]  /*0f80*/  IMAD.MOV.U32 R38, RZ, RZ, RZ ;  /* 0x000000ffff267224 */ /* 0x001fcc00078e00ff */
[----:B------:R-:W2:Y:S01]  /*0f90*/  @!P6 LDG.E.CONSTANT R38, desc[UR6][R14.64+0xc] ;  /* 0x00000c060e26e981 */ /* 0x000ea2000c1e9900 */
[----:B------:R-:W-:Y:S02]  /*0fa0*/  ISETP.LT.U32.AND P6, PT, R2, 0x6, !P6 ;  /* 0x000000060200780c */ /* 0x000fe400077c1070 */
[----:B------:R-:W-:Y:S01]  /*0fb0*/  MOV R34, RZ ;  /* 0x000000ff00227202 */ /* 0x000fe20000000f00 */
[----:B----4-:R0:W-:Y:S10]  /*0fc0*/  STS [R27+0x1c], R12 ;  /* 0x00001c0c1b007388 */ /* 0x0101f40000000800 */
[----:B------:R1:W3:Y:S01]  /*0fd0*/  @P6 LDG.E.CONSTANT R34, desc[UR6][R14.64+0x10] ;  /* 0x000010060e226981 */ /* 0x0002e2000c1e9900 */
[----:B------:R-:W-:-:S02]  /*0fe0*/  ISETP.NE.AND P6, PT, R22, RZ, PT ;  /* 0x000000ff1600720c */ /* 0x000fc40003fc5270 */
[----:B0-----:R-:W-:Y:S01]  /*0ff0*/  MOV R12, RZ ;  /* 0x000000ff000c7202 */ /* 0x001fe20000000f00 */
[----:B-1----:R-:W0:Y:S10]  /*1000*/  @!P0 LDC.64 R14, c[0x0][0x388] ;  /* 0x0000e200ff0e8b82 */ /* 0x002e340000000a00 */
[----:B------:R-:W4:Y:S04]  /*1010*/  @P6 LDG.E.CONSTANT R12, desc[UR6][R16.64+0x10] ;  /* 0x00001006100c6981 */ /* 0x000f28000c1e9900 */
[----:B------:R-:W3:Y:S04]  /*1020*/  @P6 LDG.E.CONSTANT R40, desc[UR6][R16.64+0x4] ;  /* 0x0000040610286981 */ /* 0x000ee8000c1e9900 */
[----:B------:R-:W3:Y:S04]  /*1030*/  @P6 LDG.E.CONSTANT R42, desc[UR6][R16.64+0x8] ;  /* 0x00000806102a6981 */ /* 0x000ee8000c1e9900 */
[----:B------:R-:W3:Y:S01]  /*1040*/  @P6 LDG.E.CONSTANT R44, desc[UR6][R16.64+0xc] ;  /* 0x00000c06102c6981 */ /* 0x000ee2000c1e9900 */
[----:B------:R-:W-:-:S04]  /*1050*/  ISETP.GT.U32.AND P6, PT, R2, 0x5, PT ;  /* 0x000000050200780c */ /* 0x000fc80003fc4070 */
[----:B------:R-:W-:Y:S01]  /*1060*/  ISETP.EQ.OR P6, PT, R22, RZ, P6 ;  /* 0x000000ff1600720c */ /* 0x000fe200037c2670 */
[----:B------:R-:W-:-:S12]  /*1070*/  HFMA2 R22, -RZ, RZ, 0, 0 ;  /* 0x00000000ff167431 */ /* 0x000fd800000001ff */
[----:B------:R1:W3:Y:S04]  /*1080*/  @!P6 LDG.E.CONSTANT R22, desc[UR6][R16.64+0x14] ;  /* 0x000014061016e981 */ /* 0x0002e8000c1e9900 */
[----:B-----5:R-:W-:Y:S04]  /*1090*/  STS [R27+0x20], R20 ;  /* 0x000020141b007388 */ /* 0x020fe80000000800 */
[----:B------:R5:W-:Y:S01]  /*10a0*/  STS [R27+0x24], R21 ;  /* 0x000024151b007388 */ /* 0x000be20000000800 */
[----:B------:R-:W-:Y:S01]  /*10b0*/  IMAD R18, R7, 0xd8, R30 ;  /* 0x000000d807127824 */ /* 0x000fe200078e021e */
[----:B-1----:R-:W1:Y:S08]  /*10c0*/  @!P2 LDC.64 R16, c[0x0][0x388] ;  /* 0x0000e200ff10ab82 */ /* 0x002e700000000a00 */
[----:B-----5:R-:W5:Y:S01]  /*10d0*/  @!P3 LDC.64 R20, c[0x0][0x388] ;  /* 0x0000e200ff14bb82 */ /* 0x020f620000000a00 */
[----:B------:R-:W-:-:S04]  /*10e0*/  @!P0 IMAD R19, R11, 0x3, R18 ;  /* 0x000000030b138824 */ /* 0x000fc800078e0212 */
[----:B0-----:R-:W-:-:S04]  /*10f0*/  @!P0 IMAD.WIDE.U32 R18, R19, 0x4, R14 ;  /* 0x0000000413128825 */ /* 0x001fc800078e000e */
[----:B------:R-:W-:Y:S02]  /*1100*/  IMAD R14, R7, 0xd8, R28 ;  /* 0x000000d8070e7824 */ /* 0x000fe400078e021c */
[----:B------:R0:W3:Y:S02]  /*1110*/  @!P0 LDG.E.CONSTANT R18, desc[UR6][R18.64] ;  /* 0x0000000612128981 */ /* 0x0000e4000c1e9900 */
[----:B------:R-:W-:Y:S02]  /*1120*/  @!P3 IMAD R15, R11, 0x3, R14 ;  /* 0x000000030b0fb824 */ /* 0x000fe400078e020e */
[----:B------:R-:W-:Y:S02]  /*1130*/  IMAD R14, R7, 0xd8, R26 ;  /* 0x000000d8070e7824 */ /* 0x000fe400078e021a */
[----:B-----5:R-:W-:-:S04]  /*1140*/  @!P3 IMAD.WIDE.U32 R20, R15, 0x4, R20 ;  /* 0x000000040f14b825 */ /* 0x020fc800078e0014 */
[----:B------:R-:W-:Y:S02]  /*1150*/  @!P4 IMAD R15, R11, 0x3, R14 ;  /* 0x000000030b0fc824 */ /* 0x000fe400078e020e */
[----:B------:R-:W5:Y:S04]  /*1160*/  @!P3 LDG.E.CONSTANT R20, desc[UR6][R20.64] ;  /* 0x000000061414b981 */ /* 0x000f68000c1e9900 */
[----:B--2---:R2:W-:Y:S02]  /*1170*/  STS [R27+0x28], R38 ;  /* 0x000028261b007388 */ /* 0x0045e40000000800 */
[----:B--2---:R-:W2:Y:S02]  /*1180*/  @!P4 LDC.64 R38, c[0x0][0x388] ;  /* 0x0000e200ff26cb82 */ /* 0x004ea40000000a00 */
[----:B--2---:R-:W-:-:S06]  /*1190*/  @!P4 IMAD.WIDE.U32 R38, R15, 0x4, R38 ;  /* 0x000000040f26c825 */ /* 0x004fcc00078e0026 */
[----:B------:R-:W2:Y:S01]  /*11a0*/  @!P1 LDC.64 R14, c[0x0][0x388] ;  /* 0x0000e200ff0e9b82 */ /* 0x000ea20000000a00 */
[----:B----4-:R4:W-:Y:S02]  /*11b0*/  STS [R27+0x10], R12 ;  /* 0x0000100c1b007388 */ /* 0x0109e40000000800 */
[----:B----4-:R-:W-:-:S04]  /*11c0*/  IMAD R12, R7, 0xd8, R24 ;  /* 0x000000d8070c7824 */ /* 0x010fc800078e0218 */
[----:B------:R-:W-:Y:S02]  /*11d0*/  @!P2 IMAD R41, R11, 0x3, R12 ;  /* 0x000000030b29a824 */ /* 0x000fe400078e020c */
[----:B------:R-:W-:Y:S02]  /*11e0*/  IMAD R12, R7, 0xd8, R0 ;  /* 0x000000d8070c7824 */ /* 0x000fe400078e0200 */
[----:B-1----:R-:W-:Y:S01]  /*11f0*/  @!P2 IMAD.WIDE.U32 R16, R41, 0x4, R16 ;  /* 0x000000042910a825 */ /* 0x002fe200078e0010 */
[----:B---3--:R1:W-:Y:S03]  /*1200*/  STS [R27+0x2c], R34 ;  /* 0x00002c221b007388 */ /* 0x0083e60000000800 */
[----:B0-----:R-:W-:Y:S01]  /*1210*/  @!P1 IMAD R19, R11, 0x3, R12 ;  /* 0x000000030b139824 */ /* 0x001fe200078e020c */
[----:B-1----:R2:W3:Y:S03]  /*1220*/  @!P2 LDG.E.CONSTANT R34, desc[UR6][R16.64] ;  /* 0x000000061022a981 */ /* 0x0024e6000c1e9900 */
[----:B--2---:R-:W-:-:S02]  /*1230*/  @!P1 IMAD.WIDE.U32 R16, R19, 0x4, R14 ;  /* 0x0000000413109825 */ /* 0x004fc400078e000e */
[----:B------:R-:W0:Y:S02]  /*1240*/  @!P5 LDC.64 R14, c[0x0][0x388] ;  /* 0x0000e200ff0edb82 */ /* 0x000e240000000a00 */
[----:B------:R-:W-:-:S04]  /*1250*/  IMAD R12, R7, 0xd8, R3 ;  /* 0x000000d8070c7824 */ /* 0x000fc800078e0203 */
[----:B------:R-:W-:Y:S01]  /*1260*/  @!P5 IMAD R19, R11, 0x3, R12 ;  /* 0x000000030b13d824 */ /* 0x000fe200078e020c */
[----:B------:R1:W-:Y:S04]  /*1270*/  STS [R27+0x4], R40 ;  /* 0x000004281b007388 */ /* 0x0003e80000000800 */
[----:B------:R2:W-:Y:S04]  /*1280*/  STS [R27+0x14], R22 ;  /* 0x000014161b007388 */ /* 0x0005e80000000800 */
[----:B-1----:R-:W4:Y:S04]  /*1290*/  @!P1 LDG.E.CONSTANT R40, desc[UR6][R16.64] ;  /* 0x0000000610289981 */ /* 0x002f28000c1e9900 */
[----:B--2---:R-:W2:Y:S01]  /*12a0*/  @!P4 LDG.E.CONSTANT R22, desc[UR6][R38.64] ;  /* 0x000000062616c981 */ /* 0x004ea2000c1e9900 */
[----:B0-----:R-:W-:-:S06]  /*12b0*/  @!P5 IMAD.WIDE.U32 R14, R19, 0x4, R14 ;  /* 0x00000004130ed825 */ /* 0x001fcc00078e000e */
[----:B------:R-:W2:Y:S04]  /*12c0*/  @!P5 LDG.E.CONSTANT R15, desc[UR6][R14.64] ;  /* 0x000000060e0fd981 */ /* 0x000ea8000c1e9900 */
[----:B------:R0:W-:Y:S04]  /*12d0*/  STS [R27+0x8], R42 ;  /* 0x0000082a1b007388 */ /* 0x0001e80000000800 */
[----:B------:R0:W-:Y:S04]  /*12e0*/  STS [R27+0xc], R44 ;  /* 0x00000c2c1b007388 */ /* 0x0001e80000000800 */
[----:B------:R0:W-:Y:S04]  /*12f0*/  @!P0 STS [R25], R18 ;  /* 0x0000001219008388 */ /* 0x0001e80000000800 */
[----:B-----5:R0:W-:Y:S01]  /*1300*/  @!P3 STS [R25+0x4], R20 ;  /* 0x000004141900b388 */ /* 0x0201e20000000800 */
[----:B------:R-:W-:Y:S01]  /*1310*/  IMAD.MOV.U32 R12, RZ, RZ, R8 ;  /* 0x000000ffff0c7224 */ /* 0x000fe200078e0008 */
[----:B------:R-:W-:-:S02]  /*1320*/  UMOV UR4, 0x150 ;  /* 0x0000015000047882 */ /* 0x000fc40000000000 */
[----:B---3--:R0:W-:Y:S04]  /*1330*/  @!P2 STS [R25+0xc], R34 ;  /* 0x00000c221900a388 */ /* 0x0081e80000000800 */
[----:B----4-:R0:W-:Y:S04]  /*1340*/  @!P1 STS [R25+0x10], R40 ;  /* 0x0000102819009388 */ /* 0x0101e80000000800 */
[----:B--2---:R0:W-:Y:S04]  /*1350*/  @!P4 STS [R25+0x8], R22 ;  /* 0x000008161900c388 */ /* 0x0041e80000000800 */
[----:B------:R0:W-:Y:S01]  /*1360*/  @!P5 STS [R4+0x14], R15 ;  /* 0x0000140f0400d388 */ /* 0x0001e20000000800 */
[----:B------:R-:W-:Y:S06]  /*1370*/  BAR.SYNC.DEFER_BLOCKING 0x0 ;  /* 0x0000000000007b1d */ /* 0x000fec0000010000 */
.L_x_26:
[----:B0-----:R-:W-:Y:S04]  /*1380*/  LDS.64 R14, [R6+UR4+-0x150] ;  /* 0xfffeb004060e7984 */ /* 0x001fe80008000a00 */
[----:B------:R-:W0:Y:S04]  /*1390*/  LDS.64 R18, [R12+-0x8] ;  /* 0xfffff8000c127984 */ /* 0x000e280000000a00 */
[----:B------:R-:W1:Y:S04]  /*13a0*/  LDS.64 R20, [R6+UR4] ;  /* 0x0000000406147984 */ /* 0x000e680008000a00 */
[----:B------:R-:W2:Y:S01]  /*13b0*/  LDS.64 R16, [R6+UR4+-0xa8] ;  /* 0xffff580406107984 */ /* 0x000ea20008000a00 */
[----:B0-----:R-:W-:Y:S01]  /*13c0*/  FFMA R14, R14, R18, R29 ;  /* 0x000000120e0e7223 */ /* 0x001fe2000000001d */
[----:B------:R-:W-:-:S03]  /*13d0*/  FFMA R29, R18, R15, R35 ;  /* 0x0000000f121d7223 */ /* 0x000fc60000000023 */
[----:B------:R-:W-:Y:S01]  /*13e0*/  FFMA R35, R15, R19, R14 ;  /* 0x000000130f237223 */ /* 0x000fe2000000000e */
[-C--:B-1----:R-:W-:Y:S01]  /*13f0*/  FFMA R20, R20, R18.reuse, R31 ;  /* 0x0000001214147223 */ /* 0x082fe2000000001f */
[----:B------:R-:W0:Y:S01]  /*1400*/  LDS.64 R14, [R6+UR4+0xa8] ;  /* 0x0000a804060e7984 */ /* 0x000e220008000a00 */
[----:B--2---:R-:W-:Y:S01]  /*1410*/  FFMA R22, R18, R17, R23 ;  /* 0x0000001112167223 */ /* 0x004fe20000000017 */
[----:B------:R-:W-:Y:S01]  /*1420*/  FFMA R16, R16, R18, R33 ;  /* 0x0000001210107223 */ /* 0x000fe20000000021 */
[----:B------:R-:W-:Y:S01]  /*1430*/  FFMA R23, R18, R21, R32 ;  /* 0x0000001512177223 */ /* 0x000fe20000000020 */
[-C--:B------:R-:W-:Y:S02]  /*1440*/  FFMA R31, R21, R19.reuse, R20 ;  /* 0x00000013151f7223 */ /* 0x080fe40000000014 */
[----:B------:R-:W1:Y:S01]  /*1450*/  LDS.64 R20, [R6+UR4+-0x148] ;  /* 0xfffeb80406147984 */ /* 0x000e620008000a00 */
[----:B------:R-:W-:-:S03]  /*1460*/  FFMA R34, R17, R19, R16 ;  /* 0x0000001311227223 */ /* 0x000fc60000000010 */
[----:B------:R-:W-:Y:S01]  /*1470*/  LDS.64 R16, [R6+UR4+-0xa0] ;  /* 0xffff600406107984 */ /* 0x000fe20008000a00 */
[----:B0-----:R-:W-:Y:S01]  /*1480*/  FFMA R14, R14, R18, R37 ;  /* 0x000000120e0e7223 */ /* 0x001fe20000000025 */
[----:B------:R-:W-:-:S03]  /*1490*/  FFMA R33, R18, R15, R36 ;  /* 0x0000000f12217223 */ /* 0x000fc60000000024 */
[-C--:B------:R-:W-:Y:S02]  /*14a0*/  FFMA R37, R15, R19.reuse, R14 ;  /* 0x000000130f257223 */ /* 0x080fe4000000000e */
[----:B------:R-:W0:Y:S01]  /*14b0*/  LDS.64 R14, [R12] ;  /* 0x000000000c0e7984 */ /* 0x000e220000000a00 */
[C---:B-1----:R-:W-:Y:S01]  /*14c0*/  FFMA R39, R20.reuse, R19, R29 ;  /* 0x0000001314277223 */ /* 0x042fe2000000001d */
[----:B0-----:R-:W-:-:S03]  /*14d0*/  FFMA R29, R20, R14, R35 ;  /* 0x0000000e141d7223 */ /* 0x001fc60000000023 */
[----:B------:R-:W-:Y:S01]  /*14e0*/  FFMA R36, R14, R21, R39 ;  /* 0x000000150e247223 */ /* 0x000fe20000000027 */
[C---:B------:R-:W-:Y:S01]  /*14f0*/  FFMA R39, R16.reuse, R19, R22 ;  /* 0x0000001310277223 */ /* 0x040fe20000000016 */
[----:B------:R-:W0:Y:S01]  /*1500*/  LDS.64 R20, [R6+UR4+0x8] ;  /* 0x0000080406147984 */ /* 0x000e220008000a00 */
[-C--:B------:R-:W-:Y:S02]  /*1510*/  FFMA R35, R16, R14.reuse, R34 ;  /* 0x0000000e10237223 */ /* 0x080fe40000000022 */
[----:B------:R-:W-:Y:S02]  /*1520*/  FFMA R34, R14, R17, R39 ;  /* 0x000000110e227223 */ /* 0x000fe40000000027 */
[----:B------:R-:W1:Y:S01]  /*1530*/  LDS.64 R16, [R6+UR4+0xb0] ;  /* 0x0000b00406107984 */ /* 0x000e620008000a00 */
[C---:B0-----:R-:W-:Y:S01]  /*1540*/  FFMA R23, R20.reuse, R19, R23 ;  /* 0x0000001314177223 */ /* 0x041fe20000000017 */
[----:B------:R-:W-:-:S03]  /*1550*/  FFMA R31, R20, R14, R31 ;  /* 0x0000000e141f7223 */ /* 0x000fc6000000001f */
[----:B------:R-:W-:Y:S01]  /*1560*/  FFMA R32, R14, R21, R23 ;  /* 0x000000150e207223 */ /* 0x000fe20000000017 */
[C---:B-1----:R-:W-:Y:S01]  /*1570*/  FFMA R21, R16.reuse, R19, R33 ;  /* 0x0000001310157223 */ /* 0x042fe20000000021 */
[----:B------:R-:W-:Y:S01]  /*1580*/  FFMA R33, R16, R14, R37 ;  /* 0x0000000e10217223 */ /* 0x000fe20000000025 */
[----:B------:R-:W0:Y:S02]  /*1590*/  LDS.64 R18, [R6+UR4+0x1f8] ;  /* 0x0001f80406127984 */ /* 0x000e240008000a00 */
[----:B------:R-:W-:Y:S02]  /*15a0*/  FFMA R14, R14, R17, R21 ;  /* 0x000000110e0e7223 */ /* 0x000fe40000000015 */
[----:B------:R-:W1:Y:S04]  /*15b0*/  LDS.64 R22, [R6+UR4+0x150] ;  /* 0x0001500406167984 */ /* 0x000e680008000a00 */
[----:B------:R-:W2:Y:S04]  /*15c0*/  LDS.64 R16, [R6+UR4+0x2a0] ;  /* 0x0002a00406107984 */ /* 0x000ea80008000a00 */
[----:B------:R-:W3:Y:S01]  /*15d0*/  LDS.64 R20, [R12+0x8] ;  /* 0x000008000c147984 */ /* 0x000ee20000000a00 */
[-C--:B0-----:R-:W-:Y:S01]  /*15e0*/  FFMA R35, R18, R15.reuse, R35 ;  /* 0x0000000f12237223 */ /* 0x081fe20000000023 */
[-C--:B-1----:R-:W-:Y:S01]  /*15f0*/  FFMA R37, R22, R15.reuse, R29 ;  /* 0x0000000f16257223 */ /* 0x082fe2000000001d */
[-C--:B------:R-:W-:Y:S01]  /*1600*/  FFMA R29, R23, R15.reuse, R36 ;  /* 0x0000000f171d7223 */ /* 0x080fe20000000024 */
[-C--:B--2---:R-:W-:Y:S01]  /*1610*/  FFMA R16, R16, R15.reuse, R31 ;  /* 0x0000000f10107223 */ /* 0x084fe2000000001f */
[----:B------:R-:W-:Y:S01]  /*1620*/  FFMA R31, R19, R15, R34 ;  /* 0x0000000f131f7223 */ /* 0x000fe20000000022 */
[C---:B---3--:R-:W-:Y:S01]  /*1630*/  FFMA R34, R20.reuse, R19, R35 ;  /* 0x0000001314227223 */ /* 0x048fe20000000023 */
[C---:B------:R-:W-:Y:S01]  /*1640*/  FFMA R18, R20.reuse, R23, R37 ;  /* 0x0000001714127223 */ /* 0x040fe20000000025 */
[----:B------:R-:W-:Y:S01]  /*1650*/  FFMA R35, R17, R15, R32 ;  /* 0x0000000f11237223 */ /* 0x000fe20000000020 */
[----:B------:R-:W0:Y:S01]  /*1660*/  LDS.64 R22, [R6+UR4+0x348] ;  /* 0x0003480406167984 */ /* 0x000e220008000a00 */
[----:B------:R-:W-:-:S03]  /*1670*/  FFMA R32, R20, R17, R16 ;  /* 0x0000001114207223 */ /* 0x000fc60000000010 */
[----:B------:R-:W1:Y:S01]  /*1680*/  LDS.64 R16, [R6+UR4+0x158] ;  /* 0x0001580406107984 */ /* 0x000e620008000a00 */
[-C--:B0-----:R-:W-:Y:S01]  /*1690*/  FFMA R33, R22, R15.reuse, R33 ;  /* 0x0000000f16217223 */ /* 0x081fe20000000021 */
[----:B------:R-:W-:Y:S02]  /*16a0*/  FFMA R37, R23, R15, R14 ;  /* 0x0000000f17257223 */ /* 0x000fe4000000000e */
[----:B------:R-:W0:Y:S01]  /*16b0*/  LDS.64 R14, [R6+UR4+0x200] ;  /* 0x00020004060e7984 */ /* 0x000e220008000a00 */
[C---:B-1----:R-:W-:Y:S01]  /*16c0*/  FFMA R36, R16.reuse, R20, R29 ;  /* 0x0000001410247223 */ /* 0x042fe2000000001d */
[----:B------:R-:W-:Y:S01]  /*16d0*/  FFMA R29, R16, R21, R18 ;  /* 0x00000015101d7223 */ /* 0x000fe20000000012 */
[----:B------:R-:W-:Y:S01]  /*16e0*/  FFMA R22, R20, R23, R33 ;  /* 0x0000001714167223 */ /* 0x000fe20000000021 */
[----:B------:R-:W1:Y:S01]  /*16f0*/  LDS.64 R18, [R6+UR4+0x2a8] ;  /* 0x0002a80406127984 */ /* 0x000e620008000a00 */
[----:B------:R-:W-:-:S03]  /*1700*/  FFMA R33, R17, R21, R36 ;  /* 0x0000001511217223 */ /* 0x000fc60000000024 */
[----:B------:R-:W2:Y:S01]  /*1710*/  LDS.64 R16, [R6+UR4+0x350] ;  /* 0x0003500406107984 */ /* 0x000ea20008000a00 */
[CC--:B0-----:R-:W-:Y:S01]  /*1720*/  FFMA R36, R14.reuse, R20.reuse, R31 ;  /* 0x000000140e247223 */ /* 0x0c1fe2000000001f */
[-C--:B------:R-:W-:Y:S01]  /*1730*/  FFMA R31, R14, R21.reuse, R34 ;  /* 0x000000150e1f7223 */ /* 0x080fe20000000022 */
[CC--:B-1----:R-:W-:Y:S01]  /*1740*/  FFMA R14, R18.reuse, R20.reuse, R35 ;  /* 0x00000014120e7223 */ /* 0x0c2fe20000000023 */
[-C--:B------:R-:W-:Y:S01]  /*1750*/  FFMA R35, R18, R21.reuse, R32 ;  /* 0x0000001512237223 */ /* 0x080fe20000000020 */
[-C--:B------:R-:W-:Y:S02]  /*1760*/  FFMA R23, R15, R21.reuse, R36 ;  /* 0x000000150f177223 */ /* 0x080fe40000000024 */
[-C--:B------:R-:W-:Y:S01]  /*1770*/  FFMA R32, R19, R21.reuse, R14 ;  /* 0x0000001513207223 */ /* 0x080fe2000000000e */
[C---:B--2---:R-:W-:Y:S01]  /*1780*/  FFMA R20, R16.reuse, R20, R37 ;  /* 0x0000001410147223 */ /* 0x044fe20000000025 */
[----:B------:R-:W-:Y:S01]  /*1790*/  LDS.64 R14, [R6+UR4+0x3f0] ;  /* 0x0003f004060e7984 */ /* 0x000fe20008000a00 */
[----:B------:R-:W-:-:S02]  /*17a0*/  FFMA R37, R16, R21, R22 ;  /* 0x0000001510257223 */ /* 0x000fc40000000016 */
[----:B------:R-:W-:Y:S01]  /*17b0*/  FFMA R22, R17, R21, R20 ;  /* 0x0000001511167223 */ /* 0x000fe20000000014 */
[----:B------:R-:W0:Y:S04]  /*17c0*/  LDS.64 R18, [R12+0x10] ;  /* 0x000010000c127984 */ /* 0x000e280000000a00 */
[----:B------:R-:W1:Y:S04]  /*17d0*/  LDS.64 R20, [R6+UR4+0x540] ;  /* 0x0005400406147984 */ /* 0x000e680008000a00 */
[----:B------:R-:W2:Y:S01]  /*17e0*/  LDS.64 R16, [R6+UR4+0x498] ;  /* 0x0004980406107984 */ /* 0x000ea20008000a00 */
[----:B0-----:R-:W-:Y:S01]  /*17f0*/  FFMA R14, R14, R18, R29 ;  /* 0x000000120e0e7223 */ /* 0x001fe2000000001d */
[----:B------:R-:W-:-:S03]  /*1800*/  FFMA R33, R18, R15, R33 ;  /* 0x0000000f12217223 */ /* 0x000fc60000000021 */
[----:B------:R-:W-:Y:S01]  /*1810*/  FFMA R29, R15, R19, R14 ;  /* 0x000000130f1d7223 */ /* 0x000fe2000000000e */
[-C--:B-1----:R-:W-:Y:S01]  /*1820*/  FFMA R20, R20, R18.reuse, R35 ;  /* 0x0000001214147223 */ /* 0x082fe20000000023 */
[----:B------:R-:W0:Y:S01]  /*1830*/  LDS.64 R14, [R6+UR4+0x5e8] ;  /* 0x0005e804060e7984 */ /* 0x000e220008000a00 */
[-C--:B--2---:R-:W-:Y:S01]  /*1840*/  FFMA R16, R16, R18.reuse, R31 ;  /* 0x0000001210107223 */ /* 0x084fe2000000001f */
[C---:B------:R-:W-:Y:S01]  /*1850*/  FFMA R35, R18.reuse, R17, R23 ;  /* 0x0000001112237223 */ /* 0x040fe20000000017 */
[----:B------:R-:W-:Y:S01]  /*1860*/  FFMA R23, R18, R21, R32 ;  /* 0x0000001512177223 */ /* 0x000fe20000000020 */
[-C--:B------:R-:W-:Y:S01]  /*1870*/  FFMA R31, R21, R19.reuse, R20 ;  /* 0x00000013151f7223 */ /* 0x080fe20000000014 */
[----:B------:R-:W-:Y:S01]  /*1880*/  FFMA R36, R17, R19, R16 ;  /* 0x0000001311247223 */ /* 0x000fe20000000010 */
[----:B------:R-:W1:Y:S04]  /*1890*/  LDS.64 R20, [R6+UR4+0x3f8] ;  /* 0x0003f80406147984 */ /* 0x000e680008000a00 */
[----:B------:R-:W2:Y:S01]  /*18a0*/  LDS.64 R16, [R6+UR4+0x4a0] ;  /* 0x0004a00406107984 */ /* 0x000ea20008000a00 */
[----:B0-----:R-:W-:Y:S01]  /*18b0*/  FFMA R14, R14, R18, R37 ;  /* 0x000000120e0e7223 */ /* 0x001fe20000000025 */
[----:B------:R-:W-:-:S03]  /*18c0*/  FFMA R37, R18, R15, R22 ;  /* 0x0000000f12257223 */ /* 0x000fc60000000016 */
[-C--:B------:R-:W-:Y:S02]  /*18d0*/  FFMA R18, R15, R19.reuse, R14 ;  /* 0x000000130f127223 */ /* 0x080fe4000000000e */
[----:B------:R-:W0:Y:S01]  /*18e0*/  LDS.64 R14, [R12+0x18] ;  /* 0x000018000c0e7984 */ /* 0x000e220000000a00 */
[-C--:B-1----:R-:W-:Y:S01]  /*18f0*/  FFMA R33, R20, R19.reuse, R33 ;  /* 0x0000001314217223 */ /* 0x082fe20000000021 */
[----:B--2---:R-:W-:Y:S01]  /*1900*/  FFMA R35, R16, R19, R35 ;  /* 0x0000001310237223 */ /* 0x004fe20000000023 */
[-C--:B0-----:R-:W-:Y:S02]  /*1910*/  FFMA R29, R20, R14.reuse, R29 ;  /* 0x0000000e141d7223 */ /* 0x081fe4000000001d */
[----:B------:R-:W-:Y:S01]  /*1920*/  FFMA R34, R14, R21, R33 ;  /* 0x000000150e227223 */ /* 0x000fe20000000021 */
[----:B------:R-:W-:Y:S01]  /*1930*/  FFMA R33, R16, R14, R36 ;  /* 0x0000000e10217223 */ /* 0x000fe20000000024 */
[----:B------:R-:W0:Y:S01]  /*1940*/  LDS.64 R20, [R6+UR4+0x548] ;  /* 0x0005480406147984 */ /* 0x000e220008000a00 */
[----:B------:R-:W-:-:S03]  /*1950*/  FFMA R32, R14, R17, R35 ;  /* 0x000000110e207223 */ /* 0x000fc60000000023 */
[----:B------:R-:W1:Y:S01]  /*1960*/  LDS.64 R16, [R6+UR4+0x5f0] ;  /* 0x0005f00406107984 */ /* 0x000e620008000a00 */
[C---:B0-----:R-:W-:Y:S01]  /*1970*/  FFMA R23, R20.reuse, R19, R23 ;  /* 0x0000001314177223 */ /* 0x041fe20000000017 */
[----:B------:R-:W-:-:S03]  /*1980*/  FFMA R31, R20, R14, R31 ;  /* 0x0000000e141f7223 */ /* 0x000fc6000000001f */
[----:B------:R-:W-:Y:S01]  /*1990*/  FFMA R36, R14, R21, R23 ;  /* 0x000000150e247223 */ /* 0x000fe20000000017 */
[C---:B-1----:R-:W-:Y:S01]  /*19a0*/  FFMA R37, R16.reuse, R19, R37 ;  /* 0x0000001310257223 */ /* 0x042fe20000000025 */
[----:B------:R-:W0:Y:S01]  /*19b0*/  LDS.64 R22, [R6+UR4+0x690] ;  /* 0x0006900406167984 */ /* 0x000e220008000a00 */
[----:B------:R-:W-:Y:S02]  /*19c0*/  FFMA R35, R16, R14, R18 ;  /* 0x0000000e10237223 */ /* 0x000fe40000000012 */
[----:B------:R-:W-:Y:S01]  /*19d0*/  FFMA R14, R14, R17, R37 ;  /* 0x000000110e0e7223 */ /* 0x000fe20000000025 */
[----:B------:R-:W1:Y:S04]  /*19e0*/  LDS.64 R18, [R6+UR4+0x738] ;  /* 0x0007380406127984 */ /* 0x000e680008000a00 */
[----:B------:R2:W3:Y:S04]  /*19f0*/  LDS.64 R20, [R12+0x20] ;  /* 0x000020000c147984 */ /* 0x0004e80000000a00 */
[----:B------:R-:W4:Y:S01]  /*1a00*/  LDS.64 R16, [R6+UR4+0x7e0] ;  /* 0x0007e00406107984 */ /* 0x000f220008000a00 */
[----:B--2---:R-:W-:Y:S01]  /*1a10*/  IADD3 R12, PT, PT, R12, 0x30, RZ ;  /* 0x000000300c0c7810 */ /* 0x004fe20007ffe0ff */
[-C--:B0-----:R-:W-:Y:S01]  /*1a20*/  FFMA R39, R22, R15.reuse, R29 ;  /* 0x0000000f16277223 */ /* 0x081fe2000000001d */
[-C--:B------:R-:W-:Y:S01]  /*1a30*/  FFMA R29, R23, R15.reuse, R34 ;  /* 0x0000000f171d7223 */ /* 0x080fe20000000022 */
[-C--:B-1----:R-:W-:Y:S01]  /*1a40*/  FFMA R37, R18, R15.reuse, R33 ;  /* 0x0000000f12257223 */ /* 0x082fe20000000021 */
[----:B------:R-:W-:Y:S01]  /*1a50*/  FFMA R33, R19, R15, R32 ;  /* 0x0000000f13217223 */ /* 0x000fe20000000020 */
[----:B---3--:R-:W-:-:S02]  /*1a60*/  FFMA R18, R20, R23, R39 ;  /* 0x0000001714127223 */ /* 0x008fc40000000027 */
[----:B------:R-:W-:Y:S01]  /*1a70*/  FFMA R19, R20, R19, R37 ;  /* 0x0000001314137223 */ /* 0x000fe20000000025 */
[----:B------:R-:W0:Y:S01]  /*1a80*/  LDS.64 R22, [R6+UR4+0x888] ;  /* 0x0008880406167984 */ /* 0x000e220008000a00 */
[-C--:B----4-:R-:W-:Y:S01]  /*1a90*/  FFMA R16, R16, R15.reuse, R31 ;  /* 0x0000000f10107223 */ /* 0x090fe2000000001f */
[----:B------:R-:W-:-:S03]  /*1aa0*/  FFMA R31, R17, R15, R36 ;  /* 0x0000000f111f7223 */ /* 0x000fc60000000024 */
[----:B------:R-:W-:Y:S02]  /*1ab0*/  FFMA R32, R20, R17, R16 ;  /* 0x0000001114207223 */ /* 0x000fe40000000010 */
[----:B------:R-:W1:Y:S01]  /*1ac0*/  LDS.64 R16, [R6+UR4+0x698] ;  /* 0x0006980406107984 */ /* 0x000e620008000a00 */
[-C--:B0-----:R-:W-:Y:S01]  /*1ad0*/  FFMA R35, R22, R15.reuse, R35 ;  /* 0x0000000f16237223 */ /* 0x081fe20000000023 */
[----:B------:R-:W-:Y:S02]  /*1ae0*/  FFMA R37, R23, R15, R14 ;  /* 0x0000000f17257223 */ /* 0x000fe4000000000e */
[----:B------:R-:W0:Y:S01]  /*1af0*/  LDS.64 R14, [R6+UR4+0x740] ;  /* 0x00074004060e7984 */ /* 0x000e220008000a00 */
[----:B------:R-:W-:Y:S01]  /*1b00*/  FFMA R22, R20, R23, R35 ;  /* 0x0000001714167223 */ /* 0x000fe20000000023 */
[C---:B-1----:R-:W-:Y:S01]  /*1b10*/  FFMA R34, R16.reuse, R20, R29 ;  /* 0x0000001410227223 */ /* 0x042fe2000000001d */
[----:B------:R-:W-:-:S03]  /*1b20*/  FFMA R29, R16, R21, R18 ;  /* 0x00000015101d7223 */ /* 0x000fc60000000012 */
[-C--:B------:R-:W-:Y:S02]  /*1b30*/  FFMA R35, R17, R21.reuse, R34 ;  /* 0x0000001511237223 */ /* 0x080fe40000000022 */
[----:B------:R-:W1:Y:S01]  /*1b40*/  LDS.64 R16, [R6+UR4+0x7e8] ;  /* 0x0007e80406107984 */ /* 0x000e620008000a00 */
[C---:B0-----:R-:W-:Y:S01]  /*1b50*/  FFMA R34, R14.reuse, R20, R33 ;  /* 0x000000140e227223 */ /* 0x041fe20000000021 */
[-C--:B------:R-:W-:Y:S02]  /*1b60*/  FFMA R33, R14, R21.reuse, R19 ;  /* 0x000000150e217223 */ /* 0x080fe40000000013 */
[----:B------:R-:W0:Y:S01]  /*1b70*/  LDS.64 R18, [R6+UR4+0x890] ;  /* 0x0008900406127984 */ /* 0x000e220008000a00 */
[----:B------:R-:W-:Y:S01]  /*1b80*/  UIADD3 UR4, UPT, UPT, UR4, 0xa80, URZ ;  /* 0x00000a8004047890 */ /* 0x000fe2000fffe0ff */
[----:B------:R-:W-:-:S03]  /*1b90*/  FFMA R23, R15, R21, R34 ;  /* 0x000000150f177223 */ /* 0x000fc60000000022 */
[----:B------:R-:W-:Y:S01]  /*1ba0*/  UISETP.NE.AND UP0, UPT, UR4, 0x4050, UPT ;  /* 0x000040500400788c */ /* 0x000fe2000bf05270 */
[C---:B-1----:R-:W-:Y:S01]  /*1bb0*/  FFMA R14, R16.reuse, R20, R31 ;  /* 0x00000014100e7223 */ /* 0x042fe2000000001f */
[----:B------:R-:W-:-:S03]  /*1bc0*/  FFMA R31, R16, R21, R32 ;  /* 0x00000015101f7223 */ /* 0x000fc60000000020 */
[-C--:B------:R-:W-:Y:S01]  /*1bd0*/  FFMA R32, R17, R21.reuse, R14 ;  /* 0x0000001511207223 */ /* 0x080fe2000000000e */
[C---:B0-----:R-:W-:Y:S01]  /*1be0*/  FFMA R20, R18.reuse, R20, R37 ;  /* 0x0000001412147223 */ /* 0x041fe20000000025 */
[----:B------:R-:W-:-:S03]  /*1bf0*/  FFMA R37, R18, R21, R22 ;  /* 0x0000001512257223 */ /* 0x000fc60000000016 */
[----:B------:R-:W-:Y:S01]  /*1c00*/  FFMA R36, R19, R21, R20 ;  /* 0x0000001513247223 */ /* 0x000fe20000000014 */
[----:B------:R-:W-:Y:S06]  /*1c10*/  BRA.U UP0, `(.L_x_26) ;  /* 0xfffffff500d87547 */ /* 0x000fec000b83ffff */
[----:B------:R-:W-:-:S04]  /*1c20*/  IADD3 R11, PT, PT, R11, 0x1, RZ ;  /* 0x000000010b0b7810 */ /* 0x000fc80007ffe0ff */
[----:B------:R-:W-:-:S13]  /*1c30*/  ISETP.NE.AND P6, PT, R11, 0x3, PT ;  /* 0x000000030b00780c */ /* 0x000fda0003fc5270 */
[----:B------:R-:W-:Y:S05]  /*1c40*/  @P6 BRA `(.L_x_27) ;  /* 0xfffffff000246947 */ /* 0x000fea000383ffff */
[----:B------:R-:W-:-:S04]  /*1c50*/  IADD3 R7, PT, PT, R7, 0x1, RZ ;  /* 0x0000000107077810 */ /* 0x000fc80007ffe0ff */
[----:B------:R-:W-:-:S13]  /*1c60*/  ISETP.NE.AND P6, PT, R7, 0x8, PT ;  /* 0x000000080700780c */ /* 0x000fda0003fc5270 */
[----:B------:R-:W-:Y:S05]  /*1c70*/  @P6 BRA `(.L_x_28) ;  /* 0xfffffff000046947 */ /* 0x000fea000383ffff */
[----:B------:R-:W0:Y:S01]  /*1c80*/  S2R R0, SR_TID.Z ;  /* 0x0000000000007919 */ /* 0x000e220000002300 */
[----:B------:R-:W1:Y:S01]  /*1c90*/  LDC.64 R6, c[0x0][0x390] ;  /* 0x0000e400ff067b82 */ /* 0x000e620000000a00 */
[----:B------:R-:W2:Y:S01]  /*1ca0*/  S2R R4, SR_TID.Y ;  /* 0x0000000000047919 */ /* 0x000ea20000002200 */
[----:B------:R-:W3:Y:S01]  /*1cb0*/  S2R R3, SR_TID.X ;  /* 0x0000000000037919 */ /* 0x000ee20000002100 */
[----:B0-----:R-:W-:-:S04]  /*1cc0*/  IMAD R0, R0, 0x310, RZ ;  /* 0x0000031000007824 */ /* 0x001fc800078e02ff */
[----:B------:R-:W-:-:S04]  /*1cd0*/  IMAD R5, R5, 0x4980, R0 ;  /* 0x0000498005057824 */ /* 0x000fc800078e0200 */
[----:B--2---:R-:W-:Y:S01]  /*1ce0*/  IMAD R5, R4, 0x1c, R5 ;  /* 0x0000001c04057824 */ /* 0x004fe200078e0205 */
[----:B---3--:R-:W-:-:S04]  /*1cf0*/  SHF.L.U32 R0, R3, 0x1, RZ ;  /* 0x0000000103007819 */ /* 0x008fc800000006ff */
[----:B------:R-:W-:-:S04]  /*1d00*/  LEA R5, R2, R5, 0x2 ;  /* 0x0000000502057211 */ /* 0x000fc800078e10ff */
[----:B------:R-:W-:-:S05]  /*1d10*/  IADD3 R5, PT, PT, R0, R5, RZ ;  /* 0x0000000500057210 */ /* 0x000fca0007ffe0ff */
[----:B-1----:R-:W-:-:S05]  /*1d20*/  IMAD.WIDE.U32 R6, R5, 0x4, R6 ;  /* 0x0000000405067825 */ /* 0x002fca00078e0006 */
[----:B------:R-:W-:Y:S04]  /*1d30*/  STG.E desc[UR6][R6.64], R29 ;  /* 0x0000001d06007986 */ /* 0x000fe8000c101906 */
[----:B------:R-:W-:Y:S04]  /*1d40*/  STG.E desc[UR6][R6.64+0x310], R33 ;  /* 0x0003102106007986 */ /* 0x000fe8000c101906 */
[----:B------:R-:W-:Y:S04]  /*1d50*/  STG.E desc[UR6][R6.64+0x620], R31 ;  /* 0x0006201f06007986 */ /* 0x000fe8000c101906 */
[----:B------:R-:W-:Y:S04]  /*1d60*/  STG.E desc[UR6][R6.64+0x930], R37 ;  /* 0x0009302506007986 */ /* 0x000fe8000c101906 */
[----:B------:R-:W-:Y:S04]  /*1d70*/  STG.E desc[UR6][R6.64+0x4], R35 ;  /* 0x0000042306007986 */ /* 0x000fe8000c101906 */
[----:B------:R-:W-:Y:S04]  /*1d80*/  STG.E desc[UR6][R6.64+0x314], R23 ;  /* 0x0003141706007986 */ /* 0x000fe8000c101906 */
[----:B------:R-:W-:Y:S04]  /*1d90*/  STG.E desc[UR6][R6.64+0x624], R32 ;  /* 0x0006242006007986 */ /* 0x000fe8000c101906 */
[----:B------:R-:W-:Y:S01]  /*1da0*/  STG.E desc[UR6][R6.64+0x934], R36 ;  /* 0x0009342406007986 */ /* 0x000fe2000c101906 */
[----:B------:R-:W-:Y:S05]  /*1db0*/  EXIT ;  /* 0x000000000000794d */ /* 0x000fea0003800000 */
.L_x_29:
        /* <DEDUP_REMOVED lines=12> */
.L_x_31:


//--------------------- .nv.shared._Z6conv2dPfPKfS_ --------------------------
	.section	.nv.shared._Z6conv2dPfPKfS_,"aw",@nobits
	.sectionflags	@""
	.align	16
	.zero		1024


//--------------------- .nv.shared.reserved.0     --------------------------
	.section	.nv.shared.reserved.0,"aw",@nobits
	.weak		__nv_reservedSMEM_offset_0_alias
	.size		__nv_reservedSMEM_offset_0_alias, 0, 64
	.other		__nv_reservedSMEM_offset_0_alias,@"STO_CUDA_RESERVED_SHARED STV_DEFAULT"
__nv_reservedSMEM_offset_0_alias:
	.zero		0
	.zero		64


//--------------------- .nv.shared.default_function_kernel0 --------------------------
	.section	.nv.shared.default_function_kernel0,"aw",@nobits
	.sectionflags	@""
	.align	16
.nv.shared.default_function_kernel0:
	.zero		24064


//--------------------- .nv.constant0._Z6conv2dPfPKfS_ --------------------------
	.section	.nv.constant0._Z6conv2dPfPKfS_,"a",@progbits
	.sectionflags	@""
	.align	4
.nv.constant0._Z6conv2dPfPKfS_:
	.zero		920


//--------------------- .nv.constant0.default_function_kernel0 --------------------------
	.section	.nv.constant0.default_function_kernel0,"a",@progbits
	.sectionflags	@""
	.align	4
.nv.constant0.default_function_kernel0:
	.zero		920


//--------------------- SYMBOLS --------------------------

	.type		.nv.reservedSmem.offset0,@object
	.size		.nv.reservedSmem.offset0,0x4
	.type		.nv.reservedSmem.cap,@object
	.size		.nv.reservedSmem.cap,0x4
